// auto-generated by cutlass_sweep.gemm — config: {"arch": "sm_100", "cluster_m": 4, "cluster_n": 1, "dtype": "e4m3", "dtype_b": "e4m3", "layout": "nt", "stages": 0, "tile_k": 64, "tile_m": 64, "tile_n": 256}
#include "cutlass/cutlass.h"
#include "cutlass/gemm/collective/collective_builder.hpp"
#include "cutlass/gemm/device/gemm_universal_adapter.h"
#include "cutlass/gemm/kernel/gemm_universal.hpp"
#include "cutlass/epilogue/collective/collective_builder.hpp"

using ElemA = cutlass::float_e4m3_t;
using ElemB = cutlass::float_e4m3_t;
using ElemCD = cutlass::float_e4m3_t;
using Acc  = float;
using TileShape    = cute::Shape<cute::_64, cute::_256, cute::_64>;
using ClusterShape = cute::Shape<cute::_4, cute::_1, cute::_1>;

using CollectiveEpilogue = typename cutlass::epilogue::collective::CollectiveBuilder<
    cutlass::arch::Sm100, cutlass::arch::OpClassTensorOp,
    TileShape, ClusterShape,
    cutlass::epilogue::collective::EpilogueTileAuto,
    Acc, Acc,
    ElemCD, cutlass::layout::RowMajor, 128 / cutlass::sizeof_bits<ElemCD>::value,
    ElemCD, cutlass::layout::RowMajor, 128 / cutlass::sizeof_bits<ElemCD>::value,
    cutlass::epilogue::collective::EpilogueScheduleAuto
  >::CollectiveOp;

using CollectiveMainloop = typename cutlass::gemm::collective::CollectiveBuilder<
    cutlass::arch::Sm100, cutlass::arch::OpClassTensorOp,
    ElemA, cutlass::layout::RowMajor, 128 / cutlass::sizeof_bits<ElemA>::value,
    ElemB, cutlass::layout::ColumnMajor, 128 / cutlass::sizeof_bits<ElemB>::value,
    Acc,
    TileShape, ClusterShape,
    cutlass::gemm::collective::StageCountAutoCarveout<static_cast<int>(sizeof(typename CollectiveEpilogue::SharedStorage))>,
    cutlass::gemm::collective::KernelScheduleAuto
  >::CollectiveOp;

using GemmKernel = cutlass::gemm::kernel::GemmUniversal<
    cute::Shape<int,int,int,int>,
    CollectiveMainloop,
    CollectiveEpilogue
>;
using Gemm = cutlass::gemm::device::GemmUniversalAdapter<GemmKernel>;

// Force the device kernel symbol into the cubin without needing a host main.
auto* _anchor = &cutlass::device_kernel<GemmKernel>;


// ===== COMPILED SASS (sm_100a) =====

	.target	sm_100a

	.elftype	@"ET_EXEC"


//--------------------- .note.nv.tkinfo           --------------------------
	.section	.note.nv.tkinfo,"",@"SHT_NOTE"
	.sectionflags	@"SHF_NOTE_NV_TKINFO"
	.tkinfo
        /*0018*/ 	.word	0x00000002
        /*0030*/ 	.string	""
        /*0030*/ 	.string	"ptxas"
        /*0030*/ 	.string	"Cuda compilation tools, release 13.0, V13.0.88"
        /*0030*/ 	.string	"Build cuda_13.0.r13.0/compiler.36424714_0"
        /*0030*/ 	.string	"-arch sm_100a -m 64 "



//--------------------- .note.nv.cuinfo           --------------------------
	.section	.note.nv.cuinfo,"",@"SHT_NOTE"
	.sectionflags	@"SHF_NOTE_NV_CUINFO"
        /*0018*/ 	.short	0x0002
        /*001a*/ 	.short	0x0064
        /*001c*/ 	.short	0x0082
	.zero		2


//--------------------- .nv.info                  --------------------------
	.section	.nv.info,"",@"SHT_CUDA_INFO"
	.align	4


	//----- nvinfo : EIATTR_REGCOUNT
	.align		4
        /*0000*/ 	.byte	0x04, 0x2f
        /*0002*/ 	.short	(.L_20 - .L_19)
	.align		4
.L_19:
        /*0004*/ 	.word	index@(_ZN7cutlass13device_kernelINS_4gemm6kernel13GemmUniversalIN4cute5tupleIJiiiiEEENS1_10collective13CollectiveMmaINS1_35MainloopSm100TmaUmmaWarpSpecializedILi10ELi2ELi4ENS5_IJNS4_1CILi4EEENSA_ILi1EEESC_EEEEENS5_IJNSA_ILi64EEENSA_ILi256EEESF_EEENS_12float_e4m3_tENS5_IJlSC_lEEESI_SJ_NS4_8TiledMMAINS4_8MMA_AtomIJNS4_10MMA_TraitsINS4_19SM100_MMA_F8F6F4_SSEJSI_SI_fSF_SG_NS4_17integral_constantINS4_4UMMA5MajorELSQ_0EEESR_NSO_INSP_7ScaleInELSS_0EEEST_EEEEEENS4_6LayoutINS5_IJSC_SC_SC_EEENS5_IJNSA_ILi0EEESY_SY_EEEEENS5_IJNS4_10UnderscoreES11_S11_EEEEENS4_13SM90_TMA_LOADENS4_14ComposedLayoutINS4_7SwizzleILi2ELi4ELi3EEENS4_18smem_ptr_flag_bitsILi8EEENSW_INS5_IJNSA_ILi8EEESF_EEENS5_IJSF_SC_EEEEEEEvNS4_8identityENS4_23SM90_TMA_LOAD_MULTICASTES1E_vS1F_EENS_8epilogue10collective18CollectiveEpilogueINS1I_23Sm100TmaWarpSpecializedILi4ELi2ELi32ELb0ELb0EEEJSH_NS5_IJNSW_ISF_SC_EES1N_EEESI_SJ_SI_SJ_NS1I_6fusion15FusionCallbacksIS1M_NS1P_17LinearCombinationISI_fSI_fLNS_15FloatRoundStyleE2EEESH_S1O_JEEENS4_5SM1004TMEM4LOAD26SM100_TMEM_LOAD_16dp32b32xES14_S1E_NS4_39AutoVectorizingCopyWithAssumedAlignmentILi128EEENS4_14SM90_TMA_STOREES1E_S20_S20_EEEvvEEEEvNT_6ParamsE)
        /*0008*/ 	.word	0x00000075


	//----- nvinfo : EIATTR_FRAME_SIZE
	.align		4
.L_20:
        /*000c*/ 	.byte	0x04, 0x11
        /*000e*/ 	.short	(.L_22 - .L_21)
	.align		4
.L_21:
        /*0010*/ 	.word	index@($__internal_2_$__cuda_sm10x_tcgen05_guardrail_trap_unallocated_columns_being_dealloced)
        /*0014*/ 	.word	0x00000000


	//----- nvinfo : EIATTR_FRAME_SIZE
	.align		4
.L_22:
        /*0018*/ 	.byte	0x04, 0x11
        /*001a*/ 	.short	(.L_24 - .L_23)
	.align		4
.L_23:
        /*001c*/ 	.word	index@($__internal_1_$__cuda_sm10x_tcgen05_guardrail_trap_phase_invalid_during_alloc)
        /*0020*/ 	.word	0x00000000


	//----- nvinfo : EIATTR_FRAME_SIZE
	.align		4
.L_24:
        /*0024*/ 	.byte	0x04, 0x11
        /*0026*/ 	.short	(.L_26 - .L_25)
	.align		4
.L_25:
        /*0028*/ 	.word	index@($__internal_0_$__cuda_sm10x_tcgen05_guardrail_trap_col_being_dealloced_not_returned_by_alloc)
        /*002c*/ 	.word	0x00000000


	//----- nvinfo : EIATTR_FRAME_SIZE
	.align		4
.L_26:
        /*0030*/ 	.byte	0x04, 0x11
        /*0032*/ 	.short	(.L_28 - .L_27)
	.align		4
.L_27:
        /*0034*/ 	.word	index@(_ZN7cutlass13device_kernelINS_4gemm6kernel13GemmUniversalIN4cute5tupleIJiiiiEEENS1_10collective13CollectiveMmaINS1_35MainloopSm100TmaUmmaWarpSpecializedILi10ELi2ELi4ENS5_IJNS4_1CILi4EEENSA_ILi1EEESC_EEEEENS5_IJNSA_ILi64EEENSA_ILi256EEESF_EEENS_12float_e4m3_tENS5_IJlSC_lEEESI_SJ_NS4_8TiledMMAINS4_8MMA_AtomIJNS4_10MMA_TraitsINS4_19SM100_MMA_F8F6F4_SSEJSI_SI_fSF_SG_NS4_17integral_constantINS4_4UMMA5MajorELSQ_0EEESR_NSO_INSP_7ScaleInELSS_0EEEST_EEEEEENS4_6LayoutINS5_IJSC_SC_SC_EEENS5_IJNSA_ILi0EEESY_SY_EEEEENS5_IJNS4_10UnderscoreES11_S11_EEEEENS4_13SM90_TMA_LOADENS4_14ComposedLayoutINS4_7SwizzleILi2ELi4ELi3EEENS4_18smem_ptr_flag_bitsILi8EEENSW_INS5_IJNSA_ILi8EEESF_EEENS5_IJSF_SC_EEEEEEEvNS4_8identityENS4_23SM90_TMA_LOAD_MULTICASTES1E_vS1F_EENS_8epilogue10collective18CollectiveEpilogueINS1I_23Sm100TmaWarpSpecializedILi4ELi2ELi32ELb0ELb0EEEJSH_NS5_IJNSW_ISF_SC_EES1N_EEESI_SJ_SI_SJ_NS1I_6fusion15FusionCallbacksIS1M_NS1P_17LinearCombinationISI_fSI_fLNS_15FloatRoundStyleE2EEESH_S1O_JEEENS4_5SM1004TMEM4LOAD26SM100_TMEM_LOAD_16dp32b32xES14_S1E_NS4_39AutoVectorizingCopyWithAssumedAlignmentILi128EEENS4_14SM90_TMA_STOREES1E_S20_S20_EEEvvEEEEvNT_6ParamsE)
        /*0038*/ 	.word	0x00000000


	//----- nvinfo : EIATTR_MIN_STACK_SIZE
	.align		4
.L_28:
        /*003c*/ 	.byte	0x04, 0x12
        /*003e*/ 	.short	(.L_30 - .L_29)
	.align		4
.L_29:
        /*0040*/ 	.word	index@(_ZN7cutlass13device_kernelINS_4gemm6kernel13GemmUniversalIN4cute5tupleIJiiiiEEENS1_10collective13CollectiveMmaINS1_35MainloopSm100TmaUmmaWarpSpecializedILi10ELi2ELi4ENS5_IJNS4_1CILi4EEENSA_ILi1EEESC_EEEEENS5_IJNSA_ILi64EEENSA_ILi256EEESF_EEENS_12float_e4m3_tENS5_IJlSC_lEEESI_SJ_NS4_8TiledMMAINS4_8MMA_AtomIJNS4_10MMA_TraitsINS4_19SM100_MMA_F8F6F4_SSEJSI_SI_fSF_SG_NS4_17integral_constantINS4_4UMMA5MajorELSQ_0EEESR_NSO_INSP_7ScaleInELSS_0EEEST_EEEEEENS4_6LayoutINS5_IJSC_SC_SC_EEENS5_IJNSA_ILi0EEESY_SY_EEEEENS5_IJNS4_10UnderscoreES11_S11_EEEEENS4_13SM90_TMA_LOADENS4_14ComposedLayoutINS4_7SwizzleILi2ELi4ELi3EEENS4_18smem_ptr_flag_bitsILi8EEENSW_INS5_IJNSA_ILi8EEESF_EEENS5_IJSF_SC_EEEEEEEvNS4_8identityENS4_23SM90_TMA_LOAD_MULTICASTES1E_vS1F_EENS_8epilogue10collective18CollectiveEpilogueINS1I_23Sm100TmaWarpSpecializedILi4ELi2ELi32ELb0ELb0EEEJSH_NS5_IJNSW_ISF_SC_EES1N_EEESI_SJ_SI_SJ_NS1I_6fusion15FusionCallbacksIS1M_NS1P_17LinearCombinationISI_fSI_fLNS_15FloatRoundStyleE2EEESH_S1O_JEEENS4_5SM1004TMEM4LOAD26SM100_TMEM_LOAD_16dp32b32xES14_S1E_NS4_39AutoVectorizingCopyWithAssumedAlignmentILi128EEENS4_14SM90_TMA_STOREES1E_S20_S20_EEEvvEEEEvNT_6ParamsE)
        /*0044*/ 	.word	0x00000000
.L_30:


//--------------------- .nv.compat                --------------------------
	.section	.nv.compat,"",@"SHT_CUDA_COMPAT_INFO"
	.align	4
        /*0000*/ 	.byte	0x02, 0x09, 0x01, 0x00, 0x02, 0x02, 0x02, 0x00, 0x02, 0x05, 0x05, 0x00, 0x03, 0x07, 0x01, 0x01
        /*0010*/ 	.byte	0x02, 0x03, 0x01, 0x00, 0x02, 0x06, 0x01, 0x00, 0x04, 0x0b, 0x08, 0x00, 0x09, 0x00, 0x00, 0x00
        /*0020*/ 	.byte	0x00, 0x00, 0x00, 0x00


//--------------------- .nv.info._ZN7cutlass13device_kernelINS_4gemm6kernel13GemmUniversalIN4cute5tupleIJiiiiEEENS1_10collective13CollectiveMmaINS1_35MainloopSm100TmaUmmaWarpSpecializedILi10ELi2ELi4ENS5_IJNS4_1CILi4EEENSA_ILi1EEESC_EEEEENS5_IJNSA_ILi64EEENSA_ILi256EEESF_EEENS_12float_e4m3_tENS5_IJlSC_lEEESI_SJ_NS4_8TiledMMAINS4_8MMA_AtomIJNS4_10MMA_TraitsINS4_19SM100_MMA_F8F6F4_SSEJSI_SI_fSF_SG_NS4_17integral_constantINS4_4UMMA5MajorELSQ_0EEESR_NSO_INSP_7ScaleInELSS_0EEEST_EEEEEENS4_6LayoutINS5_IJSC_SC_SC_EEENS5_IJNSA_ILi0EEESY_SY_EEEEENS5_IJNS4_10UnderscoreES11_S11_EEEEENS4_13SM90_TMA_LOADENS4_14ComposedLayoutINS4_7SwizzleILi2ELi4ELi3EEENS4_18smem_ptr_flag_bitsILi8EEENSW_INS5_IJNSA_ILi8EEESF_EEENS5_IJSF_SC_EEEEEEEvNS4_8identityENS4_23SM90_TMA_LOAD_MULTICASTES1E_vS1F_EENS_8epilogue10collective18CollectiveEpilogueINS1I_23Sm100TmaWarpSpecializedILi4ELi2ELi32ELb0ELb0EEEJSH_NS5_IJNSW_ISF_SC_EES1N_EEESI_SJ_SI_SJ_NS1I_6fusion15FusionCallbacksIS1M_NS1P_17LinearCombinationISI_fSI_fLNS_15FloatRoundStyleE2EEESH_S1O_JEEENS4_5SM1004TMEM4LOAD26SM100_TMEM_LOAD_16dp32b32xES14_S1E_NS4_39AutoVectorizingCopyWithAssumedAlignmentILi128EEENS4_14SM90_TMA_STOREES1E_S20_S20_EEEvvEEEEvNT_6ParamsE --------------------------
	.section	.nv.info._ZN7cutlass13device_kernelINS_4gemm6kernel13GemmUniversalIN4cute5tupleIJiiiiEEENS1_10collective13CollectiveMmaINS1_35MainloopSm100TmaUmmaWarpSpecializedILi10ELi2ELi4ENS5_IJNS4_1CILi4EEENSA_ILi1EEESC_EEEEENS5_IJNSA_ILi64EEENSA_ILi256EEESF_EEENS_12float_e4m3_tENS5_IJlSC_lEEESI_SJ_NS4_8TiledMMAINS4_8MMA_AtomIJNS4_10MMA_TraitsINS4_19SM100_MMA_F8F6F4_SSEJSI_SI_fSF_SG_NS4_17integral_constantINS4_4UMMA5MajorELSQ_0EEESR_NSO_INSP_7ScaleInELSS_0EEEST_EEEEEENS4_6LayoutINS5_IJSC_SC_SC_EEENS5_IJNSA_ILi0EEESY_SY_EEEEENS5_IJNS4_10UnderscoreES11_S11_EEEEENS4_13SM90_TMA_LOADENS4_14ComposedLayoutINS4_7SwizzleILi2ELi4ELi3EEENS4_18smem_ptr_flag_bitsILi8EEENSW_INS5_IJNSA_ILi8EEESF_EEENS5_IJSF_SC_EEEEEEEvNS4_8identityENS4_23SM90_TMA_LOAD_MULTICASTES1E_vS1F_EENS_8epilogue10collective18CollectiveEpilogueINS1I_23Sm100TmaWarpSpecializedILi4ELi2ELi32ELb0ELb0EEEJSH_NS5_IJNSW_ISF_SC_EES1N_EEESI_SJ_SI_SJ_NS1I_6fusion15FusionCallbacksIS1M_NS1P_17LinearCombinationISI_fSI_fLNS_15FloatRoundStyleE2EEESH_S1O_JEEENS4_5SM1004TMEM4LOAD26SM100_TMEM_LOAD_16dp32b32xES14_S1E_NS4_39AutoVectorizingCopyWithAssumedAlignmentILi128EEENS4_14SM90_TMA_STOREES1E_S20_S20_EEEvvEEEEvNT_6ParamsE,"",@"SHT_CUDA_INFO"
	.sectionflags	@""
	.align	4


	//----- nvinfo : EIATTR_CUDA_API_VERSION
	.align		4
        /*0000*/ 	.byte	0x04, 0x37
        /*0002*/ 	.short	(.L_32 - .L_31)
.L_31:
        /*0004*/ 	.word	0x00000082


	//----- nvinfo : EIATTR_KPARAM_INFO
	.align		4
.L_32:
        /*0008*/ 	.byte	0x04, 0x17
        /*000a*/ 	.short	(.L_34 - .L_33)
.L_33:
        /*000c*/ 	.word	0x00000000
        /*0010*/ 	.short	0x0000
        /*0012*/ 	.short	0x0000
        /*0014*/ 	.byte	0x00, 0xf0, 0x01, 0x20


	//----- nvinfo : EIATTR_AT_ENTRY_FRAGMENTS
	.align		4
.L_34:
        /*0018*/ 	.byte	0x04, 0x4f
        /*001a*/ 	.short	(.L_36 - .L_35)


	//   ....[0]....
.L_35:
        /*001c*/ 	.word	0x00000006


	//----- nvinfo : EIATTR_RESERVED_SMEM_USED
	.align		4
.L_36:
        /*0020*/ 	.byte	0x01, 0x41
	.zero		2


	//----- nvinfo : EIATTR_SPARSE_MMA_MASK
	.align		4
        /*0024*/ 	.byte	0x03, 0x50
        /*0026*/ 	.short	0x0000


	//----- nvinfo : EIATTR_TCGEN05_1CTA_USED
	.align		4
        /*0028*/ 	.byte	0x01, 0x51
	.zero		2


	//----- nvinfo : EIATTR_MAXREG_COUNT
	.align		4
        /*002c*/ 	.byte	0x03, 0x1b
        /*002e*/ 	.short	0x00ff


	//----- nvinfo : EIATTR_NUM_BARRIERS
	.align		4
        /*0030*/ 	.byte	0x02, 0x4c
        /*0032*/ 	.byte	0x07
	.zero		1


	//----- nvinfo : EIATTR_EXTERNS
	.align		4
        /*0034*/ 	.byte	0x04, 0x0f
        /*0036*/ 	.short	(.L_38 - .L_37)


	//   ....[0]....
	.align		4
.L_37:
        /*0038*/ 	.word	index@(__assertfail)


	//----- nvinfo : EIATTR_MERCURY_ISA_VERSION
	.align		4
.L_38:
        /*003c*/ 	.byte	0x03, 0x5f
        /*003e*/ 	.short	0x0101


	//----- nvinfo : EIATTR_INT_WARP_WIDE_INSTR_OFFSETS
	.align		4
        /*0040*/ 	.byte	0x04, 0x31
        /*0042*/ 	.short	(.L_40 - .L_39)


	//   ....[0]....
.L_39:
        /*0044*/ 	.word	0x000040a0


	//   ....[1]....
        /*0048*/ 	.word	0x000040c0


	//   ....[2]....
        /*004c*/ 	.word	0x000040f0


	//   ....[3]....
        /*0050*/ 	.word	0x00004d00


	//   ....[4]....
        /*0054*/ 	.word	0x00004d60


	//   ....[5]....
        /*0058*/ 	.word	0x00004e40


	//   ....[6]....
        /*005c*/ 	.word	0x00004ec0


	//   ....[7]....
        /*0060*/ 	.word	0x00004fb0


	//   ....[8]....
        /*0064*/ 	.word	0x00005040


	//   ....[9]....
        /*0068*/ 	.word	0x00005130


	//   ....[10]....
        /*006c*/ 	.word	0x000051e0


	//----- nvinfo : EIATTR_COOP_GROUP_MASK_REGIDS
	.align		4
.L_40:
        /*0070*/ 	.byte	0x04, 0x29
        /*0072*/ 	.short	(.L_42 - .L_41)


	//   ....[0]....
.L_41:
        /*0074*/ 	.word	0xffffffff


	//   ....[1]....
        /*0078*/ 	.word	0xffffffff


	//   ....[2]....
        /*007c*/ 	.word	0xffffffff


	//   ....[3]....
        /*0080*/ 	.word	0xffffffff


	//   ....[4]....
        /*0084*/ 	.word	0xffffffff


	//   ....[5]....
        /*0088*/ 	.word	0xffffffff


	//   ....[6]....
        /*008c*/ 	.word	0xffffffff


	//   ....[7]....
        /*0090*/ 	.word	0xffffffff


	//   ....[8]....
        /*0094*/ 	.word	0xffffffff


	//   ....[9]....
        /*0098*/ 	.word	0xffffffff


	//   ....[10]....
        /*009c*/ 	.word	0xffffffff


	//   ....[11]....
        /*00a0*/ 	.word	0xffffffff


	//   ....[12]....
        /*00a4*/ 	.word	0xffffffff


	//   ....[13]....
        /*00a8*/ 	.word	0xffffffff


	//----- nvinfo : EIATTR_COOP_GROUP_INSTR_OFFSETS
	.align		4
.L_42:
        /*00ac*/ 	.byte	0x04, 0x28
        /*00ae*/ 	.short	(.L_44 - .L_43)


	//   ....[0]....
.L_43:
        /*00b0*/ 	.word	0x00000080


	//   ....[1]....
        /*00b4*/ 	.word	0x000004f0


	//   ....[2]....
        /*00b8*/ 	.word	0x00000770


	//   ....[3]....
        /*00bc*/ 	.word	0x00000910


	//   ....[4]....
        /*00c0*/ 	.word	0x00000a10


	//   ....[5]....
        /*00c4*/ 	.word	0x00000b80


	//   ....[6]....
        /*00c8*/ 	.word	0x00000d20


	//   ....[7]....
        /*00cc*/ 	.word	0x00000ee0


	//   ....[8]....
        /*00d0*/ 	.word	0x00002130


	//   ....[9]....
        /*00d4*/ 	.word	0x00003370


	//   ....[10]....
        /*00d8*/ 	.word	0x00003580


	//   ....[11]....
        /*00dc*/ 	.word	0x000035b0


	//   ....[12]....
        /*00e0*/ 	.word	0x00003f80


	//   ....[13]....
        /*00e4*/ 	.word	0x000041b0


	//----- nvinfo : EIATTR_VRC_CTA_INIT_COUNT
	.align		4
.L_44:
        /*00e8*/ 	.byte	0x02, 0x4a
        /*00ea*/ 	.byte	0x80
	.zero		1


	//----- nvinfo : EIATTR_SYSCALL_OFFSETS
	.align		4
        /*00ec*/ 	.byte	0x04, 0x46
        /*00ee*/ 	.short	(.L_46 - .L_45)


	//   ....[0]....
.L_45:
        /*00f0*/ 	.word	0x00005e70


	//   ....[1]....
        /*00f4*/ 	.word	0x00005fb0


	//   ....[2]....
        /*00f8*/ 	.word	0x000067e0


	//   ....[3]....
        /*00fc*/ 	.word	0x00007570


	//   ....[4]....
        /*0100*/ 	.word	0x000082c0


	//   ....[5]....
        /*0104*/ 	.word	0x00009040


	//----- nvinfo : EIATTR_MBARRIER_INSTR_OFFSETS
	.align		4
.L_46:
        /*0108*/ 	.byte	0x04, 0x39
        /*010a*/ 	.short	(.L_48 - .L_47)


	//   ....[0]....
.L_47:
        /*010c*/ 	.word	0x00000610
        /*0110*/ 	.word	0x000000ff
        /*0114*/ 	.word	0x00000000
        /*0118*/ 	.short	0x0100
        /*011a*/ 	.byte	0x04
	.zero		1


	//   ....[1]....
        /*011c*/ 	.word	0x00000620
        /*0120*/ 	.word	0x000000ff
        /*0124*/ 	.word	0x00000050
        /*0128*/ 	.short	0x0100
        /*012a*/ 	.byte	0x04
	.zero		1


	//   ....[2]....
        /*012c*/ 	.word	0x00000630
        /*0130*/ 	.word	0x000000ff
        /*0134*/ 	.word	0x00000008
        /*0138*/ 	.short	0x0100
        /*013a*/ 	.byte	0x04
	.zero		1


	//   ....[3]....
        /*013c*/ 	.word	0x00000640
        /*0140*/ 	.word	0x000000ff
        /*0144*/ 	.word	0x00000058
        /*0148*/ 	.short	0x0100
        /*014a*/ 	.byte	0x04
	.zero		1


	//   ....[4]....
        /*014c*/ 	.word	0x00000650
        /*0150*/ 	.word	0x000000ff
        /*0154*/ 	.word	0x00000010
        /*0158*/ 	.short	0x0100
        /*015a*/ 	.byte	0x04
	.zero		1


	//   ....[5]....
        /*015c*/ 	.word	0x00000660
        /*0160*/ 	.word	0x000000ff
        /*0164*/ 	.word	0x00000060
        /*0168*/ 	.short	0x0100
        /*016a*/ 	.byte	0x04
	.zero		1


	//   ....[6]....
        /*016c*/ 	.word	0x00000670
        /*0170*/ 	.word	0x000000ff
        /*0174*/ 	.word	0x00000018
        /*0178*/ 	.short	0x0100
        /*017a*/ 	.byte	0x04
	.zero		1


	//   ....[7]....
        /*017c*/ 	.word	0x00000680
        /*0180*/ 	.word	0x000000ff
        /*0184*/ 	.word	0x00000068
        /*0188*/ 	.short	0x0100
        /*018a*/ 	.byte	0x04
	.zero		1


	//   ....[8]....
        /*018c*/ 	.word	0x00000690
        /*0190*/ 	.word	0x000000ff
        /*0194*/ 	.word	0x00000020
        /*0198*/ 	.short	0x0100
        /*019a*/ 	.byte	0x04
	.zero		1


	//   ....[9]....
        /*019c*/ 	.word	0x000006a0
        /*01a0*/ 	.word	0x000000ff
        /*01a4*/ 	.word	0x00000070
        /*01a8*/ 	.short	0x0100
        /*01aa*/ 	.byte	0x04
	.zero		1


	//   ....[10]....
        /*01ac*/ 	.word	0x000006b0
        /*01b0*/ 	.word	0x000000ff
        /*01b4*/ 	.word	0x00000028
        /*01b8*/ 	.short	0x0100
        /*01ba*/ 	.byte	0x04
	.zero		1


	//   ....[11]....
        /*01bc*/ 	.word	0x000006c0
        /*01c0*/ 	.word	0x000000ff
        /*01c4*/ 	.word	0x00000078
        /*01c8*/ 	.short	0x0100
        /*01ca*/ 	.byte	0x04
	.zero		1


	//   ....[12]....
        /*01cc*/ 	.word	0x000006d0
        /*01d0*/ 	.word	0x000000ff
        /*01d4*/ 	.word	0x00000030
        /*01d8*/ 	.short	0x0100
        /*01da*/ 	.byte	0x04
	.zero		1


	//   ....[13]....
        /*01dc*/ 	.word	0x000006e0
        /*01e0*/ 	.word	0x000000ff
        /*01e4*/ 	.word	0x00000080
        /*01e8*/ 	.short	0x0100
        /*01ea*/ 	.byte	0x04
	.zero		1


	//   ....[14]....
        /*01ec*/ 	.word	0x000006f0
        /*01f0*/ 	.word	0x000000ff
        /*01f4*/ 	.word	0x00000038
        /*01f8*/ 	.short	0x0100
        /*01fa*/ 	.byte	0x04
	.zero		1


	//   ....[15]....
        /*01fc*/ 	.word	0x00000700
        /*0200*/ 	.word	0x000000ff
        /*0204*/ 	.word	0x00000088
        /*0208*/ 	.short	0x0100
        /*020a*/ 	.byte	0x04
	.zero		1


	//   ....[16]....
        /*020c*/ 	.word	0x00000710
        /*0210*/ 	.word	0x000000ff
        /*0214*/ 	.word	0x00000040
        /*0218*/ 	.short	0x0100
        /*021a*/ 	.byte	0x04
	.zero		1


	//   ....[17]....
        /*021c*/ 	.word	0x00000720
        /*0220*/ 	.word	0x000000ff
        /*0224*/ 	.word	0x00000090
        /*0228*/ 	.short	0x0100
        /*022a*/ 	.byte	0x04
	.zero		1


	//   ....[18]....
        /*022c*/ 	.word	0x00000730
        /*0230*/ 	.word	0x000000ff
        /*0234*/ 	.word	0x00000048
        /*0238*/ 	.short	0x0100
        /*023a*/ 	.byte	0x04
	.zero		1


	//   ....[19]....
        /*023c*/ 	.word	0x00000740
        /*0240*/ 	.word	0x000000ff
        /*0244*/ 	.word	0x00000098
        /*0248*/ 	.short	0x0100
        /*024a*/ 	.byte	0x04
	.zero		1


	//   ....[20]....
        /*024c*/ 	.word	0x00000880
        /*0250*/ 	.word	0x000000ff
        /*0254*/ 	.word	0x000000a0
        /*0258*/ 	.short	0x0100
        /*025a*/ 	.byte	0x04
	.zero		1


	//   ....[21]....
        /*025c*/ 	.word	0x00000890
        /*0260*/ 	.word	0x000000ff
        /*0264*/ 	.word	0x000000c0
        /*0268*/ 	.short	0x0100
        /*026a*/ 	.byte	0x04
	.zero		1


	//   ....[22]....
        /*026c*/ 	.word	0x000008a0
        /*0270*/ 	.word	0x000000ff
        /*0274*/ 	.word	0x000000a8
        /*0278*/ 	.short	0x0100
        /*027a*/ 	.byte	0x04
	.zero		1


	//   ....[23]....
        /*027c*/ 	.word	0x000008b0
        /*0280*/ 	.word	0x000000ff
        /*0284*/ 	.word	0x000000c8
        /*0288*/ 	.short	0x0100
        /*028a*/ 	.byte	0x04
	.zero		1


	//   ....[24]....
        /*028c*/ 	.word	0x000008c0
        /*0290*/ 	.word	0x000000ff
        /*0294*/ 	.word	0x000000b0
        /*0298*/ 	.short	0x0100
        /*029a*/ 	.byte	0x04
	.zero		1


	//   ....[25]....
        /*029c*/ 	.word	0x000008d0
        /*02a0*/ 	.word	0x000000ff
        /*02a4*/ 	.word	0x000000d0
        /*02a8*/ 	.short	0x0100
        /*02aa*/ 	.byte	0x04
	.zero		1


	//   ....[26]....
        /*02ac*/ 	.word	0x000008e0
        /*02b0*/ 	.word	0x000000ff
        /*02b4*/ 	.word	0x000000b8
        /*02b8*/ 	.short	0x0100
        /*02ba*/ 	.byte	0x04
	.zero		1


	//   ....[27]....
        /*02bc*/ 	.word	0x000008f0
        /*02c0*/ 	.word	0x000000ff
        /*02c4*/ 	.word	0x000000d8
        /*02c8*/ 	.short	0x0100
        /*02ca*/ 	.byte	0x04
	.zero		1


	//   ....[28]....
        /*02cc*/ 	.word	0x000009e0
        /*02d0*/ 	.word	0x000000ff
        /*02d4*/ 	.word	0x000000e0
        /*02d8*/ 	.short	0x0100
        /*02da*/ 	.byte	0x06
	.zero		1


	//   ....[29]....
        /*02dc*/ 	.word	0x000009f0
        /*02e0*/ 	.word	0x000000ff
        /*02e4*/ 	.word	0x000000e8
        /*02e8*/ 	.short	0x0100
        /*02ea*/ 	.byte	0x06
	.zero		1


	//   ....[30]....
        /*02ec*/ 	.word	0x00000b30
        /*02f0*/ 	.word	0x000000ff
        /*02f4*/ 	.word	0x000000f0
        /*02f8*/ 	.short	0x0100
        /*02fa*/ 	.byte	0x06
	.zero		1


	//   ....[31]....
        /*02fc*/ 	.word	0x00000b40
        /*0300*/ 	.word	0x000000ff
        /*0304*/ 	.word	0x00000100
        /*0308*/ 	.short	0x0100
        /*030a*/ 	.byte	0x06
	.zero		1


	//   ....[32]....
        /*030c*/ 	.word	0x00000b50
        /*0310*/ 	.word	0x000000ff
        /*0314*/ 	.word	0x000000f8
        /*0318*/ 	.short	0x0100
        /*031a*/ 	.byte	0x06
	.zero		1


	//   ....[33]....
        /*031c*/ 	.word	0x00000b60
        /*0320*/ 	.word	0x000000ff
        /*0324*/ 	.word	0x00000108
        /*0328*/ 	.short	0x0100
        /*032a*/ 	.byte	0x06
	.zero		1


	//   ....[34]....
        /*032c*/ 	.word	0x00000c90
        /*0330*/ 	.word	0x000000ff
        /*0334*/ 	.word	0x00000110
        /*0338*/ 	.short	0x0100
        /*033a*/ 	.byte	0x04
	.zero		1


	//   ....[35]....
        /*033c*/ 	.word	0x00000ca0
        /*0340*/ 	.word	0x000000ff
        /*0344*/ 	.word	0x00000130
        /*0348*/ 	.short	0x0100
        /*034a*/ 	.byte	0x04
	.zero		1


	//   ....[36]....
        /*034c*/ 	.word	0x00000cb0
        /*0350*/ 	.word	0x000000ff
        /*0354*/ 	.word	0x00000118
        /*0358*/ 	.short	0x0100
        /*035a*/ 	.byte	0x04
	.zero		1


	//   ....[37]....
        /*035c*/ 	.word	0x00000cc0
        /*0360*/ 	.word	0x000000ff
        /*0364*/ 	.word	0x00000138
        /*0368*/ 	.short	0x0100
        /*036a*/ 	.byte	0x04
	.zero		1


	//   ....[38]....
        /*036c*/ 	.word	0x00000cd0
        /*0370*/ 	.word	0x000000ff
        /*0374*/ 	.word	0x00000120
        /*0378*/ 	.short	0x0100
        /*037a*/ 	.byte	0x04
	.zero		1


	//   ....[39]....
        /*037c*/ 	.word	0x00000ce0
        /*0380*/ 	.word	0x000000ff
        /*0384*/ 	.word	0x00000140
        /*0388*/ 	.short	0x0100
        /*038a*/ 	.byte	0x04
	.zero		1


	//   ....[40]....
        /*038c*/ 	.word	0x00000cf0
        /*0390*/ 	.word	0x000000ff
        /*0394*/ 	.word	0x00000128
        /*0398*/ 	.short	0x0100
        /*039a*/ 	.byte	0x04
	.zero		1


	//   ....[41]....
        /*039c*/ 	.word	0x00000d00
        /*03a0*/ 	.word	0x000000ff
        /*03a4*/ 	.word	0x00000148
        /*03a8*/ 	.short	0x0100
        /*03aa*/ 	.byte	0x04
	.zero		1


	//   ....[42]....
        /*03ac*/ 	.word	0x00000df0
        /*03b0*/ 	.word	0x000000ff
        /*03b4*/ 	.word	0x00000150
        /*03b8*/ 	.short	0x0100
        /*03ba*/ 	.byte	0x04
	.zero		1


	//   ....[43]....
        /*03bc*/ 	.word	0x00000e00
        /*03c0*/ 	.word	0x000000ff
        /*03c4*/ 	.word	0x00000160
        /*03c8*/ 	.short	0x0100
        /*03ca*/ 	.byte	0x04
	.zero		1


	//   ....[44]....
        /*03cc*/ 	.word	0x00000e10
        /*03d0*/ 	.word	0x000000ff
        /*03d4*/ 	.word	0x00000158
        /*03d8*/ 	.short	0x0100
        /*03da*/ 	.byte	0x04
	.zero		1


	//   ....[45]....
        /*03dc*/ 	.word	0x00000e20
        /*03e0*/ 	.word	0x000000ff
        /*03e4*/ 	.word	0x00000168
        /*03e8*/ 	.short	0x0100
        /*03ea*/ 	.byte	0x04
	.zero		1


	//   ....[46]....
        /*03ec*/ 	.word	0x000019e0
        /*03f0*/ 	.word	0x00000000
        /*03f4*/ 	.word	0x00000160
        /*03f8*/ 	.short	0x010a
        /*03fa*/ 	.byte	0xff
	.zero		1


	//   ....[47]....
        /*03fc*/ 	.word	0x00001a00
        /*0400*/ 	.word	0x00000000
        /*0404*/ 	.word	0x00000150
        /*0408*/ 	.short	0x0101
        /*040a*/ 	.byte	0xff
	.zero		1


	//   ....[48]....
        /*040c*/ 	.word	0x00001ac0
        /*0410*/ 	.word	0x000000ff
        /*0414*/ 	.word	0x00000050
        /*0418*/ 	.short	0x010a
        /*041a*/ 	.byte	0x04
	.zero		1


	//   ....[49]....
        /*041c*/ 	.word	0x00001b40
        /*0420*/ 	.word	0x000000ff
        /*0424*/ 	.word	0x00000050
        /*0428*/ 	.short	0x010a
        /*042a*/ 	.byte	0x21
	.zero		1


	//   ....[50]....
        /*042c*/ 	.word	0x00001cd0
        /*0430*/ 	.word	0x000000ff
        /*0434*/ 	.word	0x00000050
        /*0438*/ 	.short	0x010a
        /*043a*/ 	.byte	0x08
	.zero		1


	//   ....[51]....
        /*043c*/ 	.word	0x00001df0
        /*0440*/ 	.word	0x000000ff
        /*0444*/ 	.word	0x000000e8
        /*0448*/ 	.short	0x0101
        /*044a*/ 	.byte	0x07
	.zero		1


	//   ....[52]....
        /*044c*/ 	.word	0x00001e10
        /*0450*/ 	.word	0x000000ff
        /*0454*/ 	.word	0x00000050
        /*0458*/ 	.short	0x010a
        /*045a*/ 	.byte	0x04
	.zero		1


	//   ....[53]....
        /*045c*/ 	.word	0x00001e90
        /*0460*/ 	.word	0x000000ff
        /*0464*/ 	.word	0x00000050
        /*0468*/ 	.short	0x010a
        /*046a*/ 	.byte	0x09
	.zero		1


	//   ....[54]....
        /*046c*/ 	.word	0x00002030
        /*0470*/ 	.word	0x000000ff
        /*0474*/ 	.word	0x00000050
        /*0478*/ 	.short	0x010a
        /*047a*/ 	.byte	0x06
	.zero		1


	//   ....[55]....
        /*047c*/ 	.word	0x00002160
        /*0480*/ 	.word	0x00000003
        /*0484*/ 	.word	0x000000f0
        /*0488*/ 	.short	0x010a
        /*048a*/ 	.byte	0xff
	.zero		1


	//   ....[56]....
        /*048c*/ 	.word	0x000022b0
        /*0490*/ 	.word	0x00000000
        /*0494*/ 	.word	0x00000000
        /*0498*/ 	.short	0x0101
        /*049a*/ 	.byte	0xff
	.zero		1


	//   ....[57]....
        /*049c*/ 	.word	0x00002860
        /*04a0*/ 	.word	0x000000ff
        /*04a4*/ 	.word	0x00000000
        /*04a8*/ 	.short	0x010a
        /*04aa*/ 	.byte	0x04
	.zero		1


	//   ....[58]....
        /*04ac*/ 	.word	0x000028f0
        /*04b0*/ 	.word	0x000000ff
        /*04b4*/ 	.word	0x00000000
        /*04b8*/ 	.short	0x010a
        /*04ba*/ 	.byte	0x05
	.zero		1


	//   ....[59]....
        /*04bc*/ 	.word	0x00002980
        /*04c0*/ 	.word	0x000000ff
        /*04c4*/ 	.word	0x00000000
        /*04c8*/ 	.short	0x010a
        /*04ca*/ 	.byte	0x05
	.zero		1


	//   ....[60]....
        /*04cc*/ 	.word	0x00002a10
        /*04d0*/ 	.word	0x000000ff
        /*04d4*/ 	.word	0x00000000
        /*04d8*/ 	.short	0x010a
        /*04da*/ 	.byte	0x05
	.zero		1


	//   ....[61]....
        /*04dc*/ 	.word	0x00002aa0
        /*04e0*/ 	.word	0x000000ff
        /*04e4*/ 	.word	0x00000000
        /*04e8*/ 	.short	0x010a
        /*04ea*/ 	.byte	0x05
	.zero		1


	//   ....[62]....
        /*04ec*/ 	.word	0x00002b30
        /*04f0*/ 	.word	0x000000ff
        /*04f4*/ 	.word	0x00000000
        /*04f8*/ 	.short	0x010a
        /*04fa*/ 	.byte	0x05
	.zero		1


	//   ....[63]....
        /*04fc*/ 	.word	0x00002bc0
        /*0500*/ 	.word	0x000000ff
        /*0504*/ 	.word	0x00000000
        /*0508*/ 	.short	0x010a
        /*050a*/ 	.byte	0x05
	.zero		1


	//   ....[64]....
        /*050c*/ 	.word	0x00002c50
        /*0510*/ 	.word	0x000000ff
        /*0514*/ 	.word	0x00000000
        /*0518*/ 	.short	0x010a
        /*051a*/ 	.byte	0x05
	.zero		1


	//   ....[65]....
        /*051c*/ 	.word	0x00002ce0
        /*0520*/ 	.word	0x000000ff
        /*0524*/ 	.word	0x00000000
        /*0528*/ 	.short	0x010a
        /*052a*/ 	.byte	0x05
	.zero		1


	//   ....[66]....
        /*052c*/ 	.word	0x00002d80
        /*0530*/ 	.word	0x00000000
        /*0534*/ 	.word	0x00000000
        /*0538*/ 	.short	0x010a
        /*053a*/ 	.byte	0xff
	.zero		1


	//   ....[67]....
        /*053c*/ 	.word	0x00002ec0
        /*0540*/ 	.word	0x00000002
        /*0544*/ 	.word	0x00000150
        /*0548*/ 	.short	0x010a
        /*054a*/ 	.byte	0xff
	.zero		1


	//   ....[68]....
        /*054c*/ 	.word	0x00002f20
        /*0550*/ 	.word	0x00000004
        /*0554*/ 	.word	0x00000000
        /*0558*/ 	.short	0x0101
        /*055a*/ 	.byte	0xff
	.zero		1


	//   ....[69]....
        /*055c*/ 	.word	0x00002f40
        /*0560*/ 	.word	0x000000ff
        /*0564*/ 	.word	0x00000100
        /*0568*/ 	.short	0x010a
        /*056a*/ 	.byte	0x04
	.zero		1


	//   ....[70]....
        /*056c*/ 	.word	0x00003060
        /*0570*/ 	.word	0x00000002
        /*0574*/ 	.word	0x000000f0
        /*0578*/ 	.short	0x010a
        /*057a*/ 	.byte	0xff
	.zero		1


	//   ....[71]....
        /*057c*/ 	.word	0x00003170
        /*0580*/ 	.word	0x00000002
        /*0584*/ 	.word	0x00000000
        /*0588*/ 	.short	0x0101
        /*058a*/ 	.byte	0xff
	.zero		1


	//   ....[72]....
        /*058c*/ 	.word	0x00003200
        /*0590*/ 	.word	0x000000ff
        /*0594*/ 	.word	0x00000100
        /*0598*/ 	.short	0x0106
        /*059a*/ 	.byte	0x04
	.zero		1


	//   ....[73]....
        /*059c*/ 	.word	0x00003220
        /*05a0*/ 	.word	0x000000ff
        /*05a4*/ 	.word	0x00000100
        /*05a8*/ 	.short	0x010a
        /*05aa*/ 	.byte	0x04
	.zero		1


	//   ....[74]....
        /*05ac*/ 	.word	0x000032b0
        /*05b0*/ 	.word	0x000000ff
        /*05b4*/ 	.word	0x00000100
        /*05b8*/ 	.short	0x0106
        /*05ba*/ 	.byte	0x07
	.zero		1


	//   ....[75]....
        /*05bc*/ 	.word	0x000032f0
        /*05c0*/ 	.word	0x00000000
        /*05c4*/ 	.word	0x00000100
        /*05c8*/ 	.short	0x010a
        /*05ca*/ 	.byte	0xff
	.zero		1


	//   ....[76]....
        /*05cc*/ 	.word	0x00003810
        /*05d0*/ 	.word	0x00000000
        /*05d4*/ 	.word	0x000000f0
        /*05d8*/ 	.short	0x010a
        /*05da*/ 	.byte	0xff
	.zero		1


	//   ....[77]....
        /*05dc*/ 	.word	0x00003910
        /*05e0*/ 	.word	0x00000003
        /*05e4*/ 	.word	0x00000000
        /*05e8*/ 	.short	0x0101
        /*05ea*/ 	.byte	0xff
	.zero		1


	//   ....[78]....
        /*05ec*/ 	.word	0x00003920
        /*05f0*/ 	.word	0x000000ff
        /*05f4*/ 	.word	0x00000000
        /*05f8*/ 	.short	0x010a
        /*05fa*/ 	.byte	0x04
	.zero		1


	//   ....[79]....
        /*05fc*/ 	.word	0x000039a0
        /*0600*/ 	.word	0x000000ff
        /*0604*/ 	.word	0x00000130
        /*0608*/ 	.short	0x010a
        /*060a*/ 	.byte	0x17
	.zero		1


	//   ....[80]....
        /*060c*/ 	.word	0x00003a80
        /*0610*/ 	.word	0x000000ff
        /*0614*/ 	.word	0x00000000
        /*0618*/ 	.short	0x010a
        /*061a*/ 	.byte	0x05
	.zero		1


	//   ....[81]....
        /*061c*/ 	.word	0x00003bc0
        /*0620*/ 	.word	0x000000ff
        /*0624*/ 	.word	0x00000000
        /*0628*/ 	.short	0x010a
        /*062a*/ 	.byte	0x04
	.zero		1


	//   ....[82]....
        /*062c*/ 	.word	0x00003db0
        /*0630*/ 	.word	0x000000ff
        /*0634*/ 	.word	0x00000000
        /*0638*/ 	.short	0x010a
        /*063a*/ 	.byte	0x04
	.zero		1


	//   ....[83]....
        /*063c*/ 	.word	0x00003e40
        /*0640*/ 	.word	0x000000ff
        /*0644*/ 	.word	0x00000000
        /*0648*/ 	.short	0x010a
        /*064a*/ 	.byte	0x05
	.zero		1


	//   ....[84]....
        /*064c*/ 	.word	0x00003ed0
        /*0650*/ 	.word	0x000000ff
        /*0654*/ 	.word	0x00000000
        /*0658*/ 	.short	0x010a
        /*065a*/ 	.byte	0x05
	.zero		1


	//   ....[85]....
        /*065c*/ 	.word	0x00003f60
        /*0660*/ 	.word	0x000000ff
        /*0664*/ 	.word	0x00000000
        /*0668*/ 	.short	0x010a
        /*066a*/ 	.byte	0x04
	.zero		1


	//   ....[86]....
        /*066c*/ 	.word	0x000044c0
        /*0670*/ 	.word	0x00000008
        /*0674*/ 	.word	0x000000f0
        /*0678*/ 	.short	0x010a
        /*067a*/ 	.byte	0xff
	.zero		1


	//   ....[87]....
        /*067c*/ 	.word	0x00004630
        /*0680*/ 	.word	0x00000000
        /*0684*/ 	.word	0x00000000
        /*0688*/ 	.short	0x0101
        /*068a*/ 	.byte	0xff
	.zero		1


	//   ....[88]....
        /*068c*/ 	.word	0x00004b10
        /*0690*/ 	.word	0x000000ff
        /*0694*/ 	.word	0x000000e8
        /*0698*/ 	.short	0x010a
        /*069a*/ 	.byte	0x15
	.zero		1


	//   ....[89]....
        /*069c*/ 	.word	0x00004ca0
        /*06a0*/ 	.word	0x000000ff
        /*06a4*/ 	.word	0x000000c0
        /*06a8*/ 	.short	0x010a
        /*06aa*/ 	.byte	0x15
	.zero		1


	//   ....[90]....
        /*06ac*/ 	.word	0x00004df0
        /*06b0*/ 	.word	0x000000ff
        /*06b4*/ 	.word	0x000000a0
        /*06b8*/ 	.short	0x010b
        /*06ba*/ 	.byte	0x15
	.zero		1


	//   ....[91]....
        /*06bc*/ 	.word	0x00004e00
        /*06c0*/ 	.word	0x000000ff
        /*06c4*/ 	.word	0x00000000
        /*06c8*/ 	.short	0x0101
        /*06ca*/ 	.byte	0x32
	.zero		1


	//   ....[92]....
        /*06cc*/ 	.word	0x00004e10
        /*06d0*/ 	.word	0x000000ff
        /*06d4*/ 	.word	0x000000c8
        /*06d8*/ 	.short	0x010a
        /*06da*/ 	.byte	0x15
	.zero		1


	//   ....[93]....
        /*06dc*/ 	.word	0x00004f60
        /*06e0*/ 	.word	0x000000ff
        /*06e4*/ 	.word	0x000000a8
        /*06e8*/ 	.short	0x010b
        /*06ea*/ 	.byte	0x15
	.zero		1


	//   ....[94]....
        /*06ec*/ 	.word	0x00004f70
        /*06f0*/ 	.word	0x000000ff
        /*06f4*/ 	.word	0x00000000
        /*06f8*/ 	.short	0x0101
        /*06fa*/ 	.byte	0x31
	.zero		1


	//   ....[95]....
        /*06fc*/ 	.word	0x00004f80
        /*0700*/ 	.word	0x000000ff
        /*0704*/ 	.word	0x000000d0
        /*0708*/ 	.short	0x010a
        /*070a*/ 	.byte	0x15
	.zero		1


	//   ....[96]....
        /*070c*/ 	.word	0x000050e0
        /*0710*/ 	.word	0x000000ff
        /*0714*/ 	.word	0x000000b0
        /*0718*/ 	.short	0x010b
        /*071a*/ 	.byte	0x15
	.zero		1


	//   ....[97]....
        /*071c*/ 	.word	0x000050f0
        /*0720*/ 	.word	0x000000ff
        /*0724*/ 	.word	0x00000000
        /*0728*/ 	.short	0x0101
        /*072a*/ 	.byte	0x30
	.zero		1


	//   ....[98]....
        /*072c*/ 	.word	0x00005100
        /*0730*/ 	.word	0x000000ff
        /*0734*/ 	.word	0x000000d8
        /*0738*/ 	.short	0x010a
        /*073a*/ 	.byte	0x15
	.zero		1


	//   ....[99]....
        /*073c*/ 	.word	0x000052f0
        /*0740*/ 	.word	0x000000ff
        /*0744*/ 	.word	0x000000b8
        /*0748*/ 	.short	0x010b
        /*074a*/ 	.byte	0x15
	.zero		1


	//   ....[100]....
        /*074c*/ 	.word	0x00005300
        /*0750*/ 	.word	0x000000ff
        /*0754*/ 	.word	0x00000000
        /*0758*/ 	.short	0x0101
        /*075a*/ 	.byte	0x2b
	.zero		1


	//   ....[101]....
        /*075c*/ 	.word	0x00005330
        /*0760*/ 	.word	0x000000ff
        /*0764*/ 	.word	0x000000c0
        /*0768*/ 	.short	0x010a
        /*076a*/ 	.byte	0x15
	.zero		1


	//   ....[102]....
        /*076c*/ 	.word	0x00005350
        /*0770*/ 	.word	0x000000ff
        /*0774*/ 	.word	0x000000c8
        /*0778*/ 	.short	0x010a
        /*077a*/ 	.byte	0x15
	.zero		1


	//   ....[103]....
        /*077c*/ 	.word	0x00005370
        /*0780*/ 	.word	0x000000ff
        /*0784*/ 	.word	0x000000d0
        /*0788*/ 	.short	0x010a
        /*078a*/ 	.byte	0x15
	.zero		1


	//   ....[104]....
        /*078c*/ 	.word	0x000053b0
        /*0790*/ 	.word	0x00000000
        /*0794*/ 	.word	0x000000d8
        /*0798*/ 	.short	0x010a
        /*079a*/ 	.byte	0xff
	.zero		1


	//   ....[105]....
        /*079c*/ 	.word	0x00005700
        /*07a0*/ 	.word	0x00000003
        /*07a4*/ 	.word	0x000000f0
        /*07a8*/ 	.short	0x010a
        /*07aa*/ 	.byte	0xff
	.zero		1


	//   ....[106]....
        /*07ac*/ 	.word	0x00005880
        /*07b0*/ 	.word	0x00000000
        /*07b4*/ 	.word	0x00000000
        /*07b8*/ 	.short	0x0101
        /*07ba*/ 	.byte	0xff
	.zero		1


	//   ....[107]....
        /*07bc*/ 	.word	0x000063d0
        /*07c0*/ 	.word	0x00000002
        /*07c4*/ 	.word	0x000000a0
        /*07c8*/ 	.short	0x010a
        /*07ca*/ 	.byte	0xff
	.zero		1


	//   ....[108]....
        /*07cc*/ 	.word	0x00006440
        /*07d0*/ 	.word	0x00000047
        /*07d4*/ 	.word	0x00000110
        /*07d8*/ 	.short	0x010a
        /*07da*/ 	.byte	0xff
	.zero		1


	//   ....[109]....
        /*07dc*/ 	.word	0x00006530
        /*07e0*/ 	.word	0x00000002
        /*07e4*/ 	.word	0x000000a0
        /*07e8*/ 	.short	0x010a
        /*07ea*/ 	.byte	0xff
	.zero		1


	//   ....[110]....
        /*07ec*/ 	.word	0x00006640
        /*07f0*/ 	.word	0x00000000
        /*07f4*/ 	.word	0x00000000
        /*07f8*/ 	.short	0x0101
        /*07fa*/ 	.byte	0xff
	.zero		1


	//   ....[111]....
        /*07fc*/ 	.word	0x000066c0
        /*0800*/ 	.word	0x00000047
        /*0804*/ 	.word	0x00000110
        /*0808*/ 	.short	0x010a
        /*080a*/ 	.byte	0xff
	.zero		1


	//   ....[112]....
        /*080c*/ 	.word	0x00007210
        /*0810*/ 	.word	0x00000070
        /*0814*/ 	.word	0x000000a0
        /*0818*/ 	.short	0x010a
        /*081a*/ 	.byte	0xff
	.zero		1


	//   ....[113]....
        /*081c*/ 	.word	0x000072e0
        /*0820*/ 	.word	0x00000070
        /*0824*/ 	.word	0x000000a0
        /*0828*/ 	.short	0x010a
        /*082a*/ 	.byte	0xff
	.zero		1


	//   ....[114]....
        /*082c*/ 	.word	0x000073f0
        /*0830*/ 	.word	0x00000000
        /*0834*/ 	.word	0x00000000
        /*0838*/ 	.short	0x0101
        /*083a*/ 	.byte	0xff
	.zero		1


	//   ....[115]....
        /*083c*/ 	.word	0x00007f60
        /*0840*/ 	.word	0x00000070
        /*0844*/ 	.word	0x000000a0
        /*0848*/ 	.short	0x010a
        /*084a*/ 	.byte	0xff
	.zero		1


	//   ....[116]....
        /*084c*/ 	.word	0x00008030
        /*0850*/ 	.word	0x00000070
        /*0854*/ 	.word	0x000000a0
        /*0858*/ 	.short	0x010a
        /*085a*/ 	.byte	0xff
	.zero		1


	//   ....[117]....
        /*085c*/ 	.word	0x00008140
        /*0860*/ 	.word	0x00000000
        /*0864*/ 	.word	0x00000000
        /*0868*/ 	.short	0x0101
        /*086a*/ 	.byte	0xff
	.zero		1


	//   ....[118]....
        /*086c*/ 	.word	0x00008ce0
        /*0870*/ 	.word	0x00000066
        /*0874*/ 	.word	0x000000a0
        /*0878*/ 	.short	0x010a
        /*087a*/ 	.byte	0xff
	.zero		1


	//   ....[119]....
        /*087c*/ 	.word	0x00008db0
        /*0880*/ 	.word	0x00000066
        /*0884*/ 	.word	0x000000a0
        /*0888*/ 	.short	0x010a
        /*088a*/ 	.byte	0xff
	.zero		1


	//   ....[120]....
        /*088c*/ 	.word	0x00008ec0
        /*0890*/ 	.word	0x00000000
        /*0894*/ 	.word	0x00000000
        /*0898*/ 	.short	0x0101
        /*089a*/ 	.byte	0xff
	.zero		1


	//   ....[121]....
        /*089c*/ 	.word	0x00009350
        /*08a0*/ 	.word	0x000000ff
        /*08a4*/ 	.word	0x00000000
        /*08a8*/ 	.short	0x0101
        /*08aa*/ 	.byte	0x04
	.zero		1


	//   ....[122]....
        /*08ac*/ 	.word	0x00009b60
        /*08b0*/ 	.word	0x00000000
        /*08b4*/ 	.word	0x00000160
        /*08b8*/ 	.short	0x010a
        /*08ba*/ 	.byte	0xff
	.zero		1


	//   ....[123]....
        /*08bc*/ 	.word	0x00009bc0
        /*08c0*/ 	.word	0x00000000
        /*08c4*/ 	.word	0x00000050
        /*08c8*/ 	.short	0x010a
        /*08ca*/ 	.byte	0xff
	.zero		1


	//   ....[124]....
        /*08cc*/ 	.word	0x00009c20
        /*08d0*/ 	.word	0x00000000
        /*08d4*/ 	.word	0x00000050
        /*08d8*/ 	.short	0x010a
        /*08da*/ 	.byte	0xff
	.zero		1


	//   ....[125]....
        /*08dc*/ 	.word	0x00009c70
        /*08e0*/ 	.word	0x00000003
        /*08e4*/ 	.word	0x000000f0
        /*08e8*/ 	.short	0x010a
        /*08ea*/ 	.byte	0xff
	.zero		1


	//   ....[126]....
        /*08ec*/ 	.word	0x00009cd0
        /*08f0*/ 	.word	0x00000000
        /*08f4*/ 	.word	0x00000000
        /*08f8*/ 	.short	0x010a
        /*08fa*/ 	.byte	0xff
	.zero		1


	//   ....[127]....
        /*08fc*/ 	.word	0x00009d30
        /*0900*/ 	.word	0x00000000
        /*0904*/ 	.word	0x00000000
        /*0908*/ 	.short	0x010a
        /*090a*/ 	.byte	0xff
	.zero		1


	//   ....[128]....
        /*090c*/ 	.word	0x00009d90
        /*0910*/ 	.word	0x00000000
        /*0914*/ 	.word	0x00000000
        /*0918*/ 	.short	0x010a
        /*091a*/ 	.byte	0xff
	.zero		1


	//   ....[129]....
        /*091c*/ 	.word	0x00009df0
        /*0920*/ 	.word	0x00000000
        /*0924*/ 	.word	0x00000000
        /*0928*/ 	.short	0x010a
        /*092a*/ 	.byte	0xff
	.zero		1


	//   ....[130]....
        /*092c*/ 	.word	0x00009e50
        /*0930*/ 	.word	0x00000000
        /*0934*/ 	.word	0x00000000
        /*0938*/ 	.short	0x010a
        /*093a*/ 	.byte	0xff
	.zero		1


	//   ....[131]....
        /*093c*/ 	.word	0x00009eb0
        /*0940*/ 	.word	0x00000000
        /*0944*/ 	.word	0x00000000
        /*0948*/ 	.short	0x010a
        /*094a*/ 	.byte	0xff
	.zero		1


	//   ....[132]....
        /*094c*/ 	.word	0x00009f10
        /*0950*/ 	.word	0x00000000
        /*0954*/ 	.word	0x00000000
        /*0958*/ 	.short	0x010a
        /*095a*/ 	.byte	0xff
	.zero		1


	//   ....[133]....
        /*095c*/ 	.word	0x00009f70
        /*0960*/ 	.word	0x00000000
        /*0964*/ 	.word	0x00000000
        /*0968*/ 	.short	0x010a
        /*096a*/ 	.byte	0xff
	.zero		1


	//   ....[134]....
        /*096c*/ 	.word	0x00009fd0
        /*0970*/ 	.word	0x00000000
        /*0974*/ 	.word	0x00000000
        /*0978*/ 	.short	0x010a
        /*097a*/ 	.byte	0xff
	.zero		1


	//   ....[135]....
        /*097c*/ 	.word	0x0000a020
        /*0980*/ 	.word	0x00000002
        /*0984*/ 	.word	0x00000150
        /*0988*/ 	.short	0x010a
        /*098a*/ 	.byte	0xff
	.zero		1


	//   ....[136]....
        /*098c*/ 	.word	0x0000a080
        /*0990*/ 	.word	0x00000002
        /*0994*/ 	.word	0x00000100
        /*0998*/ 	.short	0x010a
        /*099a*/ 	.byte	0xff
	.zero		1


	//   ....[137]....
        /*099c*/ 	.word	0x0000a0d0
        /*09a0*/ 	.word	0x00000002
        /*09a4*/ 	.word	0x000000f0
        /*09a8*/ 	.short	0x010a
        /*09aa*/ 	.byte	0xff
	.zero		1


	//   ....[138]....
        /*09ac*/ 	.word	0x0000a130
        /*09b0*/ 	.word	0x00000000
        /*09b4*/ 	.word	0x00000100
        /*09b8*/ 	.short	0x010a
        /*09ba*/ 	.byte	0xff
	.zero		1


	//   ....[139]....
        /*09bc*/ 	.word	0x0000a180
        /*09c0*/ 	.word	0x00000000
        /*09c4*/ 	.word	0x000000f0
        /*09c8*/ 	.short	0x010a
        /*09ca*/ 	.byte	0xff
	.zero		1


	//   ....[140]....
        /*09cc*/ 	.word	0x0000a1e0
        /*09d0*/ 	.word	0x00000003
        /*09d4*/ 	.word	0x00000130
        /*09d8*/ 	.short	0x010a
        /*09da*/ 	.byte	0xff
	.zero		1


	//   ....[141]....
        /*09dc*/ 	.word	0x0000a240
        /*09e0*/ 	.word	0x00000000
        /*09e4*/ 	.word	0x00000000
        /*09e8*/ 	.short	0x010a
        /*09ea*/ 	.byte	0xff
	.zero		1


	//   ....[142]....
        /*09ec*/ 	.word	0x0000a2a0
        /*09f0*/ 	.word	0x00000000
        /*09f4*/ 	.word	0x00000000
        /*09f8*/ 	.short	0x010a
        /*09fa*/ 	.byte	0xff
	.zero		1


	//   ....[143]....
        /*09fc*/ 	.word	0x0000a300
        /*0a00*/ 	.word	0x00000000
        /*0a04*/ 	.word	0x00000000
        /*0a08*/ 	.short	0x010a
        /*0a0a*/ 	.byte	0xff
	.zero		1


	//   ....[144]....
        /*0a0c*/ 	.word	0x0000a360
        /*0a10*/ 	.word	0x00000000
        /*0a14*/ 	.word	0x00000000
        /*0a18*/ 	.short	0x010a
        /*0a1a*/ 	.byte	0xff
	.zero		1


	//   ....[145]....
        /*0a1c*/ 	.word	0x0000a3c0
        /*0a20*/ 	.word	0x00000000
        /*0a24*/ 	.word	0x00000000
        /*0a28*/ 	.short	0x010a
        /*0a2a*/ 	.byte	0xff
	.zero		1


	//   ....[146]....
        /*0a2c*/ 	.word	0x0000a410
        /*0a30*/ 	.word	0x00000008
        /*0a34*/ 	.word	0x000000f0
        /*0a38*/ 	.short	0x010a
        /*0a3a*/ 	.byte	0xff
	.zero		1


	//   ....[147]....
        /*0a3c*/ 	.word	0x0000a470
        /*0a40*/ 	.word	0x00000000
        /*0a44*/ 	.word	0x000000e8
        /*0a48*/ 	.short	0x010a
        /*0a4a*/ 	.byte	0xff
	.zero		1


	//   ....[148]....
        /*0a4c*/ 	.word	0x0000a4d0
        /*0a50*/ 	.word	0x00000005
        /*0a54*/ 	.word	0x000000c0
        /*0a58*/ 	.short	0x010a
        /*0a5a*/ 	.byte	0xff
	.zero		1


	//   ....[149]....
        /*0a5c*/ 	.word	0x0000a530
        /*0a60*/ 	.word	0x00000005
        /*0a64*/ 	.word	0x000000c8
        /*0a68*/ 	.short	0x010a
        /*0a6a*/ 	.byte	0xff
	.zero		1


	//   ....[150]....
        /*0a6c*/ 	.word	0x0000a590
        /*0a70*/ 	.word	0x00000005
        /*0a74*/ 	.word	0x000000d0
        /*0a78*/ 	.short	0x010a
        /*0a7a*/ 	.byte	0xff
	.zero		1


	//   ....[151]....
        /*0a7c*/ 	.word	0x0000a5f0
        /*0a80*/ 	.word	0x00000005
        /*0a84*/ 	.word	0x000000d8
        /*0a88*/ 	.short	0x010a
        /*0a8a*/ 	.byte	0xff
	.zero		1


	//   ....[152]....
        /*0a8c*/ 	.word	0x0000a650
        /*0a90*/ 	.word	0x00000000
        /*0a94*/ 	.word	0x000000c0
        /*0a98*/ 	.short	0x010a
        /*0a9a*/ 	.byte	0xff
	.zero		1


	//   ....[153]....
        /*0a9c*/ 	.word	0x0000a6b0
        /*0aa0*/ 	.word	0x00000000
        /*0aa4*/ 	.word	0x000000c8
        /*0aa8*/ 	.short	0x010a
        /*0aaa*/ 	.byte	0xff
	.zero		1


	//   ....[154]....
        /*0aac*/ 	.word	0x0000a710
        /*0ab0*/ 	.word	0x00000000
        /*0ab4*/ 	.word	0x000000d0
        /*0ab8*/ 	.short	0x010a
        /*0aba*/ 	.byte	0xff
	.zero		1


	//   ....[155]....
        /*0abc*/ 	.word	0x0000a760
        /*0ac0*/ 	.word	0x00000003
        /*0ac4*/ 	.word	0x000000f0
        /*0ac8*/ 	.short	0x010a
        /*0aca*/ 	.byte	0xff
	.zero		1


	//   ....[156]....
        /*0acc*/ 	.word	0x0000a7b0
        /*0ad0*/ 	.word	0x00000002
        /*0ad4*/ 	.word	0x000000a0
        /*0ad8*/ 	.short	0x010a
        /*0ada*/ 	.byte	0xff
	.zero		1


	//   ....[157]....
        /*0adc*/ 	.word	0x0000a800
        /*0ae0*/ 	.word	0x00000047
        /*0ae4*/ 	.word	0x00000110
        /*0ae8*/ 	.short	0x010a
        /*0aea*/ 	.byte	0xff
	.zero		1


	//   ....[158]....
        /*0aec*/ 	.word	0x0000a850
        /*0af0*/ 	.word	0x00000070
        /*0af4*/ 	.word	0x000000a0
        /*0af8*/ 	.short	0x010a
        /*0afa*/ 	.byte	0xff
	.zero		1


	//   ....[159]....
        /*0afc*/ 	.word	0x0000a8a0
        /*0b00*/ 	.word	0x00000070
        /*0b04*/ 	.word	0x000000a0
        /*0b08*/ 	.short	0x010a
        /*0b0a*/ 	.byte	0xff
	.zero		1


	//   ....[160]....
        /*0b0c*/ 	.word	0x0000a8f0
        /*0b10*/ 	.word	0x00000066
        /*0b14*/ 	.word	0x000000a0
        /*0b18*/ 	.short	0x010a
        /*0b1a*/ 	.byte	0xff
	.zero		1


	//----- nvinfo : EIATTR_NUM_MBARRIERS
	.align		4
.L_48:
        /*0b1c*/ 	.byte	0x03, 0x38
        /*0b1e*/ 	.short	0x002e


	//----- nvinfo : EIATTR_EXIT_INSTR_OFFSETS
	.align		4
        /*0b20*/ 	.byte	0x04, 0x1c
        /*0b22*/ 	.short	(.L_50 - .L_49)


	//   ....[0]....
.L_49:
        /*0b24*/ 	.word	0x00002db0


	//   ....[1]....
        /*0b28*/ 	.word	0x000032c0


	//   ....[2]....
        /*0b2c*/ 	.word	0x00003320


	//   ....[3]....
        /*0b30*/ 	.word	0x000041c0


	//   ....[4]....
        /*0b34*/ 	.word	0x000053e0


	//   ....[5]....
        /*0b38*/ 	.word	0x00005420


	//   ....[6]....
        /*0b3c*/ 	.word	0x00009b50


	//----- nvinfo : EIATTR_MAX_THREADS
	.align		4
.L_50:
        /*0b40*/ 	.byte	0x04, 0x05
        /*0b42*/ 	.short	(.L_52 - .L_51)
.L_51:
        /*0b44*/ 	.word	0x00000100
        /*0b48*/ 	.word	0x00000001
        /*0b4c*/ 	.word	0x00000001


	//----- nvinfo : EIATTR_CRS_STACK_SIZE
	.align		4
.L_52:
        /*0b50*/ 	.byte	0x04, 0x1e
        /*0b52*/ 	.short	(.L_54 - .L_53)
.L_53:
        /*0b54*/ 	.word	0x00000000


	//----- nvinfo : EIATTR_CBANK_PARAM_SIZE
	.align		4
.L_54:
        /*0b58*/ 	.byte	0x03, 0x19
        /*0b5a*/ 	.short	0x0800


	//----- nvinfo : EIATTR_PARAM_CBANK
	.align		4
        /*0b5c*/ 	.byte	0x04, 0x0a
        /*0b5e*/ 	.short	(.L_56 - .L_55)
	.align		4
.L_55:
        /*0b60*/ 	.word	index@(.nv.constant0._ZN7cutlass13device_kernelINS_4gemm6kernel13GemmUniversalIN4cute5tupleIJiiiiEEENS1_10collective13CollectiveMmaINS1_35MainloopSm100TmaUmmaWarpSpecializedILi10ELi2ELi4ENS5_IJNS4_1CILi4EEENSA_ILi1EEESC_EEEEENS5_IJNSA_ILi64EEENSA_ILi256EEESF_EEENS_12float_e4m3_tENS5_IJlSC_lEEESI_SJ_NS4_8TiledMMAINS4_8MMA_AtomIJNS4_10MMA_TraitsINS4_19SM100_MMA_F8F6F4_SSEJSI_SI_fSF_SG_NS4_17integral_constantINS4_4UMMA5MajorELSQ_0EEESR_NSO_INSP_7ScaleInELSS_0EEEST_EEEEEENS4_6LayoutINS5_IJSC_SC_SC_EEENS5_IJNSA_ILi0EEESY_SY_EEEEENS5_IJNS4_10UnderscoreES11_S11_EEEEENS4_13SM90_TMA_LOADENS4_14ComposedLayoutINS4_7SwizzleILi2ELi4ELi3EEENS4_18smem_ptr_flag_bitsILi8EEENSW_INS5_IJNSA_ILi8EEESF_EEENS5_IJSF_SC_EEEEEEEvNS4_8identityENS4_23SM90_TMA_LOAD_MULTICASTES1E_vS1F_EENS_8epilogue10collective18CollectiveEpilogueINS1I_23Sm100TmaWarpSpecializedILi4ELi2ELi32ELb0ELb0EEEJSH_NS5_IJNSW_ISF_SC_EES1N_EEESI_SJ_SI_SJ_NS1I_6fusion15FusionCallbacksIS1M_NS1P_17LinearCombinationISI_fSI_fLNS_15FloatRoundStyleE2EEESH_S1O_JEEENS4_5SM1004TMEM4LOAD26SM100_TMEM_LOAD_16dp32b32xES14_S1E_NS4_39AutoVectorizingCopyWithAssumedAlignmentILi128EEENS4_14SM90_TMA_STOREES1E_S20_S20_EEEvvEEEEvNT_6ParamsE)
        /*0b64*/ 	.short	0x0380
        /*0b66*/ 	.short	0x0800


	//----- nvinfo : EIATTR_SW_WAR
	.align		4
.L_56:
        /*0b68*/ 	.byte	0x04, 0x36
        /*0b6a*/ 	.short	(.L_58 - .L_57)
.L_57:
        /*0b6c*/ 	.word	0x00000008
.L_58:


//--------------------- .nv.callgraph             --------------------------
	.section	.nv.callgraph,"",@"SHT_CUDA_CALLGRAPH"
	.align	4
	.sectionentsize	8
	.align		4
        /*0000*/ 	.word	0x00000000
	.align		4
        /*0004*/ 	.word	0xffffffff
	.align		4
        /*0008*/ 	.word	index@(_ZN7cutlass13device_kernelINS_4gemm6kernel13GemmUniversalIN4cute5tupleIJiiiiEEENS1_10collective13CollectiveMmaINS1_35MainloopSm100TmaUmmaWarpSpecializedILi10ELi2ELi4ENS5_IJNS4_1CILi4EEENSA_ILi1EEESC_EEEEENS5_IJNSA_ILi64EEENSA_ILi256EEESF_EEENS_12float_e4m3_tENS5_IJlSC_lEEESI_SJ_NS4_8TiledMMAINS4_8MMA_AtomIJNS4_10MMA_TraitsINS4_19SM100_MMA_F8F6F4_SSEJSI_SI_fSF_SG_NS4_17integral_constantINS4_4UMMA5MajorELSQ_0EEESR_NSO_INSP_7ScaleInELSS_0EEEST_EEEEEENS4_6LayoutINS5_IJSC_SC_SC_EEENS5_IJNSA_ILi0EEESY_SY_EEEEENS5_IJNS4_10UnderscoreES11_S11_EEEEENS4_13SM90_TMA_LOADENS4_14ComposedLayoutINS4_7SwizzleILi2ELi4ELi3EEENS4_18smem_ptr_flag_bitsILi8EEENSW_INS5_IJNSA_ILi8EEESF_EEENS5_IJSF_SC_EEEEEEEvNS4_8identityENS4_23SM90_TMA_LOAD_MULTICASTES1E_vS1F_EENS_8epilogue10collective18CollectiveEpilogueINS1I_23Sm100TmaWarpSpecializedILi4ELi2ELi32ELb0ELb0EEEJSH_NS5_IJNSW_ISF_SC_EES1N_EEESI_SJ_SI_SJ_NS1I_6fusion15FusionCallbacksIS1M_NS1P_17LinearCombinationISI_fSI_fLNS_15FloatRoundStyleE2EEESH_S1O_JEEENS4_5SM1004TMEM4LOAD26SM100_TMEM_LOAD_16dp32b32xES14_S1E_NS4_39AutoVectorizingCopyWithAssumedAlignmentILi128EEENS4_14SM90_TMA_STOREES1E_S20_S20_EEEvvEEEEvNT_6ParamsE)
	.align		4
        /*000c*/ 	.word	index@(__assertfail)
	.align		4
        /*0010*/ 	.word	0x00000000
	.align		4
        /*0014*/ 	.word	0xfffffffe
	.align		4
        /*0018*/ 	.word	0x00000000
	.align		4
        /*001c*/ 	.word	0xfffffffd
	.align		4
        /*0020*/ 	.word	0x00000000
	.align		4
        /*0024*/ 	.word	0xfffffffc


//--------------------- .nv.constant4             --------------------------
	.section	.nv.constant4,"a",@progbits
	.align	8
	.align		8
.nv.constant4:
        /*0000*/ 	.dword	__assertfail
	.align		8
        /*0008*/ 	.dword	__unnamed_1
	.align		8
        /*0010*/ 	.dword	__unnamed_2
	.align		8
        /*0018*/ 	.dword	__unnamed_3
	.align		8
        /*0020*/ 	.dword	_ZN40_INTERNAL_41f42c4d_4_k_cu_500dc5ff_313004cuda3std3__45__cpo5beginE
	.align		8
        /*0028*/ 	.dword	_ZN40_INTERNAL_41f42c4d_4_k_cu_500dc5ff_313004cuda3std3__45__cpo3endE
	.align		8
        /*0030*/ 	.dword	_ZN40_INTERNAL_41f42c4d_4_k_cu_500dc5ff_313004cuda3std3__45__cpo6cbeginE
	.align		8
        /*0038*/ 	.dword	_ZN40_INTERNAL_41f42c4d_4_k_cu_500dc5ff_313004cuda3std3__45__cpo4cendE
	.align		8
        /*0040*/ 	.dword	_ZN40_INTERNAL_41f42c4d_4_k_cu_500dc5ff_313004cuda3std3__442_GLOBAL__N__41f42c4d_4_k_cu_500dc5ff_313006ignoreE
	.align		8
        /*0048*/ 	.dword	_ZN40_INTERNAL_41f42c4d_4_k_cu_500dc5ff_313004cuda3std3__419piecewise_constructE
	.align		8
        /*0050*/ 	.dword	_ZN40_INTERNAL_41f42c4d_4_k_cu_500dc5ff_313004cuda3std3__48in_placeE
	.align		8
        /*0058*/ 	.dword	_ZN40_INTERNAL_41f42c4d_4_k_cu_500dc5ff_313004cuda3std6ranges3__45__cpo4swapE
	.align		8
        /*0060*/ 	.dword	_ZN40_INTERNAL_41f42c4d_4_k_cu_500dc5ff_313004cuda3std6ranges3__45__cpo9iter_moveE
	.align		8
        /*0068*/ 	.dword	_ZN40_INTERNAL_41f42c4d_4_k_cu_500dc5ff_313004cute7productE
	.align		8
        /*0070*/ 	.dword	_ZN40_INTERNAL_41f42c4d_4_k_cu_500dc5ff_313004cute1_E
	.align		8
        /*0078*/ 	.dword	$str$25
	.align		8
        /*0080*/ 	.dword	$str$26
	.align		8
        /*0088*/ 	.dword	$str$27
	.align		8
        /*0090*/ 	.dword	$str$28


//--------------------- .text._ZN7cutlass13device_kernelINS_4gemm6kernel13GemmUniversalIN4cute5tupleIJiiiiEEENS1_10collective13CollectiveMmaINS1_35MainloopSm100TmaUmmaWarpSpecializedILi10ELi2ELi4ENS5_IJNS4_1CILi4EEENSA_ILi1EEESC_EEEEENS5_IJNSA_ILi64EEENSA_ILi256EEESF_EEENS_12float_e4m3_tENS5_IJlSC_lEEESI_SJ_NS4_8TiledMMAINS4_8MMA_AtomIJNS4_10MMA_TraitsINS4_19SM100_MMA_F8F6F4_SSEJSI_SI_fSF_SG_NS4_17integral_constantINS4_4UMMA5MajorELSQ_0EEESR_NSO_INSP_7ScaleInELSS_0EEEST_EEEEEENS4_6LayoutINS5_IJSC_SC_SC_EEENS5_IJNSA_ILi0EEESY_SY_EEEEENS5_IJNS4_10UnderscoreES11_S11_EEEEENS4_13SM90_TMA_LOADENS4_14ComposedLayoutINS4_7SwizzleILi2ELi4ELi3EEENS4_18smem_ptr_flag_bitsILi8EEENSW_INS5_IJNSA_ILi8EEESF_EEENS5_IJSF_SC_EEEEEEEvNS4_8identityENS4_23SM90_TMA_LOAD_MULTICASTES1E_vS1F_EENS_8epilogue10collective18CollectiveEpilogueINS1I_23Sm100TmaWarpSpecializedILi4ELi2ELi32ELb0ELb0EEEJSH_NS5_IJNSW_ISF_SC_EES1N_EEESI_SJ_SI_SJ_NS1I_6fusion15FusionCallbacksIS1M_NS1P_17LinearCombinationISI_fSI_fLNS_15FloatRoundStyleE2EEESH_S1O_JEEENS4_5SM1004TMEM4LOAD26SM100_TMEM_LOAD_16dp32b32xES14_S1E_NS4_39AutoVectorizingCopyWithAssumedAlignmentILi128EEENS4_14SM90_TMA_STOREES1E_S20_S20_EEEvvEEEEvNT_6ParamsE --------------------------
	.section	.text._ZN7cutlass13device_kernelINS_4gemm6kernel13GemmUniversalIN4cute5tupleIJiiiiEEENS1_10collective13CollectiveMmaINS1_35MainloopSm100TmaUmmaWarpSpecializedILi10ELi2ELi4ENS5_IJNS4_1CILi4EEENSA_ILi1EEESC_EEEEENS5_IJNSA_ILi64EEENSA_ILi256EEESF_EEENS_12float_e4m3_tENS5_IJlSC_lEEESI_SJ_NS4_8TiledMMAINS4_8MMA_AtomIJNS4_10MMA_TraitsINS4_19SM100_MMA_F8F6F4_SSEJSI_SI_fSF_SG_NS4_17integral_constantINS4_4UMMA5MajorELSQ_0EEESR_NSO_INSP_7ScaleInELSS_0EEEST_EEEEEENS4_6LayoutINS5_IJSC_SC_SC_EEENS5_IJNSA_ILi0EEESY_SY_EEEEENS5_IJNS4_10UnderscoreES11_S11_EEEEENS4_13SM90_TMA_LOADENS4_14ComposedLayoutINS4_7SwizzleILi2ELi4ELi3EEENS4_18smem_ptr_flag_bitsILi8EEENSW_INS5_IJNSA_ILi8EEESF_EEENS5_IJSF_SC_EEEEEEEvNS4_8identityENS4_23SM90_TMA_LOAD_MULTICASTES1E_vS1F_EENS_8epilogue10collective18CollectiveEpilogueINS1I_23Sm100TmaWarpSpecializedILi4ELi2ELi32ELb0ELb0EEEJSH_NS5_IJNSW_ISF_SC_EES1N_EEESI_SJ_SI_SJ_NS1I_6fusion15FusionCallbacksIS1M_NS1P_17LinearCombinationISI_fSI_fLNS_15FloatRoundStyleE2EEESH_S1O_JEEENS4_5SM1004TMEM4LOAD26SM100_TMEM_LOAD_16dp32b32xES14_S1E_NS4_39AutoVectorizingCopyWithAssumedAlignmentILi128EEENS4_14SM90_TMA_STOREES1E_S20_S20_EEEvvEEEEvNT_6ParamsE,"ax",@progbits
	.align	128
.text._ZN7cutlass13device_kernelINS_4gemm6kernel13GemmUniversalIN4cute5tupleIJiiiiEEENS1_10collective13CollectiveMmaINS1_35MainloopSm100TmaUmmaWarpSpecializedILi10ELi2ELi4ENS5_IJNS4_1CILi4EEENSA_ILi1EEESC_EEEEENS5_IJNSA_ILi64EEENSA_ILi256EEESF_EEENS_12float_e4m3_tENS5_IJlSC_lEEESI_SJ_NS4_8TiledMMAINS4_8MMA_AtomIJNS4_10MMA_TraitsINS4_19SM100_MMA_F8F6F4_SSEJSI_SI_fSF_SG_NS4_17integral_constantINS4_4UMMA5MajorELSQ_0EEESR_NSO_INSP_7ScaleInELSS_0EEEST_EEEEEENS4_6LayoutINS5_IJSC_SC_SC_EEENS5_IJNSA_ILi0EEESY_SY_EEEEENS5_IJNS4_10UnderscoreES11_S11_EEEEENS4_13SM90_TMA_LOADENS4_14ComposedLayoutINS4_7SwizzleILi2ELi4ELi3EEENS4_18smem_ptr_flag_bitsILi8EEENSW_INS5_IJNSA_ILi8EEESF_EEENS5_IJSF_SC_EEEEEEEvNS4_8identityENS4_23SM90_TMA_LOAD_MULTICASTES1E_vS1F_EENS_8epilogue10collective18CollectiveEpilogueINS1I_23Sm100TmaWarpSpecializedILi4ELi2ELi32ELb0ELb0EEEJSH_NS5_IJNSW_ISF_SC_EES1N_EEESI_SJ_SI_SJ_NS1I_6fusion15FusionCallbacksIS1M_NS1P_17LinearCombinationISI_fSI_fLNS_15FloatRoundStyleE2EEESH_S1O_JEEENS4_5SM1004TMEM4LOAD26SM100_TMEM_LOAD_16dp32b32xES14_S1E_NS4_39AutoVectorizingCopyWithAssumedAlignmentILi128EEENS4_14SM90_TMA_STOREES1E_S20_S20_EEEvvEEEEvNT_6ParamsE:
        .type           _ZN7cutlass13device_kernelINS_4gemm6kernel13GemmUniversalIN4cute5tupleIJiiiiEEENS1_10collective13CollectiveMmaINS1_35MainloopSm100TmaUmmaWarpSpecializedILi10ELi2ELi4ENS5_IJNS4_1CILi4EEENSA_ILi1EEESC_EEEEENS5_IJNSA_ILi64EEENSA_ILi256EEESF_EEENS_12float_e4m3_tENS5_IJlSC_lEEESI_SJ_NS4_8TiledMMAINS4_8MMA_AtomIJNS4_10MMA_TraitsINS4_19SM100_MMA_F8F6F4_SSEJSI_SI_fSF_SG_NS4_17integral_constantINS4_4UMMA5MajorELSQ_0EEESR_NSO_INSP_7ScaleInELSS_0EEEST_EEEEEENS4_6LayoutINS5_IJSC_SC_SC_EEENS5_IJNSA_ILi0EEESY_SY_EEEEENS5_IJNS4_10UnderscoreES11_S11_EEEEENS4_13SM90_TMA_LOADENS4_14ComposedLayoutINS4_7SwizzleILi2ELi4ELi3EEENS4_18smem_ptr_flag_bitsILi8EEENSW_INS5_IJNSA_ILi8EEESF_EEENS5_IJSF_SC_EEEEEEEvNS4_8identityENS4_23SM90_TMA_LOAD_MULTICASTES1E_vS1F_EENS_8epilogue10collective18CollectiveEpilogueINS1I_23Sm100TmaWarpSpecializedILi4ELi2ELi32ELb0ELb0EEEJSH_NS5_IJNSW_ISF_SC_EES1N_EEESI_SJ_SI_SJ_NS1I_6fusion15FusionCallbacksIS1M_NS1P_17LinearCombinationISI_fSI_fLNS_15FloatRoundStyleE2EEESH_S1O_JEEENS4_5SM1004TMEM4LOAD26SM100_TMEM_LOAD_16dp32b32xES14_S1E_NS4_39AutoVectorizingCopyWithAssumedAlignmentILi128EEENS4_14SM90_TMA_STOREES1E_S20_S20_EEEvvEEEEvNT_6ParamsE,@function
        .size           _ZN7cutlass13device_kernelINS_4gemm6kernel13GemmUniversalIN4cute5tupleIJiiiiEEENS1_10collective13CollectiveMmaINS1_35MainloopSm100TmaUmmaWarpSpecializedILi10ELi2ELi4ENS5_IJNS4_1CILi4EEENSA_ILi1EEESC_EEEEENS5_IJNSA_ILi64EEENSA_ILi256EEESF_EEENS_12float_e4m3_tENS5_IJlSC_lEEESI_SJ_NS4_8TiledMMAINS4_8MMA_AtomIJNS4_10MMA_TraitsINS4_19SM100_MMA_F8F6F4_SSEJSI_SI_fSF_SG_NS4_17integral_constantINS4_4UMMA5MajorELSQ_0EEESR_NSO_INSP_7ScaleInELSS_0EEEST_EEEEEENS4_6LayoutINS5_IJSC_SC_SC_EEENS5_IJNSA_ILi0EEESY_SY_EEEEENS5_IJNS4_10UnderscoreES11_S11_EEEEENS4_13SM90_TMA_LOADENS4_14ComposedLayoutINS4_7SwizzleILi2ELi4ELi3EEENS4_18smem_ptr_flag_bitsILi8EEENSW_INS5_IJNSA_ILi8EEESF_EEENS5_IJSF_SC_EEEEEEEvNS4_8identityENS4_23SM90_TMA_LOAD_MULTICASTES1E_vS1F_EENS_8epilogue10collective18CollectiveEpilogueINS1I_23Sm100TmaWarpSpecializedILi4ELi2ELi32ELb0ELb0EEEJSH_NS5_IJNSW_ISF_SC_EES1N_EEESI_SJ_SI_SJ_NS1I_6fusion15FusionCallbacksIS1M_NS1P_17LinearCombinationISI_fSI_fLNS_15FloatRoundStyleE2EEESH_S1O_JEEENS4_5SM1004TMEM4LOAD26SM100_TMEM_LOAD_16dp32b32xES14_S1E_NS4_39AutoVectorizingCopyWithAssumedAlignmentILi128EEENS4_14SM90_TMA_STOREES1E_S20_S20_EEEvvEEEEvNT_6ParamsE,(.L_x_196 - _ZN7cutlass13device_kernelINS_4gemm6kernel13GemmUniversalIN4cute5tupleIJiiiiEEENS1_10collective13CollectiveMmaINS1_35MainloopSm100TmaUmmaWarpSpecializedILi10ELi2ELi4ENS5_IJNS4_1CILi4EEENSA_ILi1EEESC_EEEEENS5_IJNSA_ILi64EEENSA_ILi256EEESF_EEENS_12float_e4m3_tENS5_IJlSC_lEEESI_SJ_NS4_8TiledMMAINS4_8MMA_AtomIJNS4_10MMA_TraitsINS4_19SM100_MMA_F8F6F4_SSEJSI_SI_fSF_SG_NS4_17integral_constantINS4_4UMMA5MajorELSQ_0EEESR_NSO_INSP_7ScaleInELSS_0EEEST_EEEEEENS4_6LayoutINS5_IJSC_SC_SC_EEENS5_IJNSA_ILi0EEESY_SY_EEEEENS5_IJNS4_10UnderscoreES11_S11_EEEEENS4_13SM90_TMA_LOADENS4_14ComposedLayoutINS4_7SwizzleILi2ELi4ELi3EEENS4_18smem_ptr_flag_bitsILi8EEENSW_INS5_IJNSA_ILi8EEESF_EEENS5_IJSF_SC_EEEEEEEvNS4_8identityENS4_23SM90_TMA_LOAD_MULTICASTES1E_vS1F_EENS_8epilogue10collective18CollectiveEpilogueINS1I_23Sm100TmaWarpSpecializedILi4ELi2ELi32ELb0ELb0EEEJSH_NS5_IJNSW_ISF_SC_EES1N_EEESI_SJ_SI_SJ_NS1I_6fusion15FusionCallbacksIS1M_NS1P_17LinearCombinationISI_fSI_fLNS_15FloatRoundStyleE2EEESH_S1O_JEEENS4_5SM1004TMEM4LOAD26SM100_TMEM_LOAD_16dp32b32xES14_S1E_NS4_39AutoVectorizingCopyWithAssumedAlignmentILi128EEENS4_14SM90_TMA_STOREES1E_S20_S20_EEEvvEEEEvNT_6ParamsE)
        .other          _ZN7cutlass13device_kernelINS_4gemm6kernel13GemmUniversalIN4cute5tupleIJiiiiEEENS1_10collective13CollectiveMmaINS1_35MainloopSm100TmaUmmaWarpSpecializedILi10ELi2ELi4ENS5_IJNS4_1CILi4EEENSA_ILi1EEESC_EEEEENS5_IJNSA_ILi64EEENSA_ILi256EEESF_EEENS_12float_e4m3_tENS5_IJlSC_lEEESI_SJ_NS4_8TiledMMAINS4_8MMA_AtomIJNS4_10MMA_TraitsINS4_19SM100_MMA_F8F6F4_SSEJSI_SI_fSF_SG_NS4_17integral_constantINS4_4UMMA5MajorELSQ_0EEESR_NSO_INSP_7ScaleInELSS_0EEEST_EEEEEENS4_6LayoutINS5_IJSC_SC_SC_EEENS5_IJNSA_ILi0EEESY_SY_EEEEENS5_IJNS4_10UnderscoreES11_S11_EEEEENS4_13SM90_TMA_LOADENS4_14ComposedLayoutINS4_7SwizzleILi2ELi4ELi3EEENS4_18smem_ptr_flag_bitsILi8EEENSW_INS5_IJNSA_ILi8EEESF_EEENS5_IJSF_SC_EEEEEEEvNS4_8identityENS4_23SM90_TMA_LOAD_MULTICASTES1E_vS1F_EENS_8epilogue10collective18CollectiveEpilogueINS1I_23Sm100TmaWarpSpecializedILi4ELi2ELi32ELb0ELb0EEEJSH_NS5_IJNSW_ISF_SC_EES1N_EEESI_SJ_SI_SJ_NS1I_6fusion15FusionCallbacksIS1M_NS1P_17LinearCombinationISI_fSI_fLNS_15FloatRoundStyleE2EEESH_S1O_JEEENS4_5SM1004TMEM4LOAD26SM100_TMEM_LOAD_16dp32b32xES14_S1E_NS4_39AutoVectorizingCopyWithAssumedAlignmentILi128EEENS4_14SM90_TMA_STOREES1E_S20_S20_EEEvvEEEEvNT_6ParamsE,@"STO_CUDA_ENTRY STV_DEFAULT"
_ZN7cutlass13device_kernelINS_4gemm6kernel13GemmUniversalIN4cute5tupleIJiiiiEEENS1_10collective13CollectiveMmaINS1_35MainloopSm100TmaUmmaWarpSpecializedILi10ELi2ELi4ENS5_IJNS4_1CILi4EEENSA_ILi1EEESC_EEEEENS5_IJNSA_ILi64EEENSA_ILi256EEESF_EEENS_12float_e4m3_tENS5_IJlSC_lEEESI_SJ_NS4_8TiledMMAINS4_8MMA_AtomIJNS4_10MMA_TraitsINS4_19SM100_MMA_F8F6F4_SSEJSI_SI_fSF_SG_NS4_17integral_constantINS4_4UMMA5MajorELSQ_0EEESR_NSO_INSP_7ScaleInELSS_0EEEST_EEEEEENS4_6LayoutINS5_IJSC_SC_SC_EEENS5_IJNSA_ILi0EEESY_SY_EEEEENS5_IJNS4_10UnderscoreES11_S11_EEEEENS4_13SM90_TMA_LOADENS4_14ComposedLayoutINS4_7SwizzleILi2ELi4ELi3EEENS4_18smem_ptr_flag_bitsILi8EEENSW_INS5_IJNSA_ILi8EEESF_EEENS5_IJSF_SC_EEEEEEEvNS4_8identityENS4_23SM90_TMA_LOAD_MULTICASTES1E_vS1F_EENS_8epilogue10collective18CollectiveEpilogueINS1I_23Sm100TmaWarpSpecializedILi4ELi2ELi32ELb0ELb0EEEJSH_NS5_IJNSW_ISF_SC_EES1N_EEESI_SJ_SI_SJ_NS1I_6fusion15FusionCallbacksIS1M_NS1P_17LinearCombinationISI_fSI_fLNS_15FloatRoundStyleE2EEESH_S1O_JEEENS4_5SM1004TMEM4LOAD26SM100_TMEM_LOAD_16dp32b32xES14_S1E_NS4_39AutoVectorizingCopyWithAssumedAlignmentILi128EEENS4_14SM90_TMA_STOREES1E_S20_S20_EEEvvEEEEvNT_6ParamsE:
[----:B------:R-:W1:Y:S01]  /*0000*/  LDC R1, c[0x0][0x37c] ;  /* 0x0000df00ff017b82 */ /* 0x000e620000000800 */
[----:B------:R-:W2:Y:S01]  /*0010*/  S2R R95, SR_TID.X ;  /* 0x00000000005f7919 */ /* 0x000ea20000002100 */
[----:B------:R-:W3:Y:S01]  /*0020*/  LDCU.64 UR8, c[0x0][0x890] ;  /* 0x00011200ff0877ac */ /* 0x000ee20008000a00 */
[----:B------:R-:W-:Y:S02]  /*0030*/  PRMT R85, RZ, 0x7610, R85 ;  /* 0x00007610ff557816 */ /* 0x000fe40000000055 */
[----:B------:R-:W-:Y:S01]  /*0040*/  ELECT P3, URZ, PT ;  /* 0x0000000000ff782f */ /* 0x000fe20003860000 */
[----:B---3--:R-:W-:-:S04]  /*0050*/  UISETP.NE.U32.AND UP0, UPT, UR8, URZ, UPT ;  /* 0x000000ff0800728c */ /* 0x008fc8000bf05070 */
[----:B------:R-:W-:Y:S01]  /*0060*/  UISETP.NE.AND.EX UP0, UPT, UR9, URZ, UPT, UP0 ;  /* 0x000000ff0900728c */ /* 0x000fe2000bf05300 */
[----:B--2---:R-:W-:-:S05]  /*0070*/  SHF.R.U32.HI R86, RZ, 0x5, R95 ;  /* 0x00000005ff567819 */ /* 0x004fca000001165f */
[----:B------:R-:W2:Y:S02]  /*0080*/  SHFL.IDX PT, R0, R86, RZ, 0x1f ;  /* 0x00001fff56007589 */ /* 0x000ea400000e0000 */
[----:B--2---:R-:W-:Y:S01]  /*0090*/  R2UR UR18, R0 ;  /* 0x00000000001272ca */ /* 0x004fe200000e0000 */
[----:B-1----:R-:W-:-:S14]  /*00a0*/  BRA.U UP0, `(.L_x_0) ;  /* 0x0000000100307547 */ /* 0x002fdc000b800000 */
[----:B------:R-:W1:Y:S02]  /*00b0*/  LDCU.64 UR4, c[0x0][0x888] ;  /* 0x00011100ff0477ac */ /* 0x000e640008000a00 */
[----:B-1----:R-:W-:-:S04]  /*00c0*/  UISETP.NE.U32.AND UP0, UPT, UR4, URZ, UPT ;  /* 0x000000ff0400728c */ /* 0x002fc8000bf05070 */
[----:B------:R-:W-:-:S09]  /*00d0*/  UISETP.NE.AND.EX UP0, UPT, UR5, URZ, UPT, UP0 ;  /* 0x000000ff0500728c */ /* 0x000fd2000bf05300 */
[----:B------:R-:W-:Y:S05]  /*00e0*/  BRA.U !UP0, `(.L_x_1) ;  /* 0x0000000108147547 */ /* 0x000fea000b800000 */
[----:B------:R-:W1:Y:S01]  /*00f0*/  LDC.64 R2, c[0x0][0x888] ;  /* 0x00022200ff027b82 */ /* 0x000e620000000a00 */
[----:B------:R-:W1:Y:S02]  /*0100*/  LDCU.64 UR4, c[0x0][0x358] ;  /* 0x00006b00ff0477ac */ /* 0x000e640008000a00 */
[----:B-1----:R1:W5:Y:S01]  /*0110*/  LDG.E R41, desc[UR4][R2.64] ;  /* 0x0000000402297981 */ /* 0x002362000c1e1900 */
[----:B------:R-:W-:Y:S01]  /*0120*/  HFMA2 R85, -RZ, RZ, 0, 5.9604644775390625e-08 ;  /* 0x00000001ff557431 */ /* 0x000fe200000001ff */
[----:B------:R-:W-:Y:S05]  /*0130*/  BRA `(.L_x_0) ;  /* 0x00000000000c7947 */ /* 0x000fea0003800000 */
.L_x_1:
[----:B------:R-:W1:Y:S01]  /*0140*/  LDCU UR4, c[0x0][0x880] ;  /* 0x00011000ff0477ac */ /* 0x000e620008000800 */
[----:B------:R-:W-:Y:S01]  /*0150*/  HFMA2 R85, -RZ, RZ, 0, 5.9604644775390625e-08 ;  /* 0x00000001ff557431 */ /* 0x000fe200000001ff */
[----:B-1----:R-:W-:-:S07]  /*0160*/  MOV R41, UR4 ;  /* 0x0000000400297c02 */ /* 0x002fce0008000f00 */
.L_x_0:
[----:B------:R-:W2:Y:S02]  /*0170*/  LDCU.64 UR4, c[0x0][0x8b0] ;  /* 0x00011600ff0477ac */ /* 0x000ea40008000a00 */
[----:B--2---:R-:W-:-:S04]  /*0180*/  UISETP.NE.U32.AND UP0, UPT, UR4, URZ, UPT ;  /* 0x000000ff0400728c */ /* 0x004fc8000bf05070 */
[----:B------:R-:W-:-:S09]  /*0190*/  UISETP.NE.AND.EX UP0, UPT, UR5, URZ, UPT, UP0 ;  /* 0x000000ff0500728c */ /* 0x000fd2000bf05300 */
[----:B------:R-:W-:Y:S05]  /*01a0*/  BRA.U UP0, `(.L_x_2) ;  /* 0x0000000100287547 */ /* 0x000fea000b800000 */
[----:B------:R-:W2:Y:S02]  /*01b0*/  LDCU.64 UR4, c[0x0][0x8a8] ;  /* 0x00011500ff0477ac */ /* 0x000ea40008000a00 */
[----:B--2---:R-:W-:-:S04]  /*01c0*/  UISETP.NE.U32.AND UP0, UPT, UR4, URZ, UPT ;  /* 0x000000ff0400728c */ /* 0x004fc8000bf05070 */
[----:B------:R-:W-:-:S09]  /*01d0*/  UISETP.NE.AND.EX UP0, UPT, UR5, URZ, UPT, UP0 ;  /* 0x000000ff0500728c */ /* 0x000fd2000bf05300 */
[----:B------:R-:W-:Y:S05]  /*01e0*/  BRA.U !UP0, `(.L_x_3) ;  /* 0x0000000108107547 */ /* 0x000fea000b800000 */
[----:B------:R-:W2:Y:S01]  /*01f0*/  LDC.64 R38, c[0x0][0x8a8] ;  /* 0x00022a00ff267b82 */ /* 0x000ea20000000a00 */
[----:B------:R-:W2:Y:S02]  /*0200*/  LDCU.64 UR4, c[0x0][0x358] ;  /* 0x00006b00ff0477ac */ /* 0x000ea40008000a00 */
[----:B--2---:R2:W5:Y:S01]  /*0210*/  LDG.E R38, desc[UR4][R38.64] ;  /* 0x0000000426267981 */ /* 0x004562000c1e1900 */
[----:B------:R-:W-:Y:S05]  /*0220*/  BRA `(.L_x_2) ;  /* 0x0000000000087947 */ /* 0x000fea0003800000 */
.L_x_3:
[----:B------:R-:W2:Y:S02]  /*0230*/  LDCU UR4, c[0x0][0x8a0] ;  /* 0x00011400ff0477ac */ /* 0x000ea40008000800 */
[----:B--2---:R-:W-:Y:S02]  /*0240*/  MOV R38, UR4 ;  /* 0x0000000400267c02 */ /* 0x004fe40008000f00 */
.L_x_2:
[----:B------:R-:W-:Y:S01]  /*0250*/  IMAD.U32 R0, RZ, RZ, UR18 ;  /* 0x00000012ff007e24 */ /* 0x000fe2000f8e00ff */
[----:B------:R-:W-:Y:S04]  /*0260*/  BSSY.RECONVERGENT B0, `(.L_x_4) ;  /* 0x000000c000007945 */ /* 0x000fe80003800200 */
[C---:B------:R-:W-:Y:S02]  /*0270*/  ISETP.NE.OR P1, PT, R0.reuse, 0x1, !P3 ;  /* 0x000000010000780c */ /* 0x040fe40005f25670 */
[----:B------:R-:W-:-:S11]  /*0280*/  ISETP.NE.OR P0, PT, R0, 0x3, !P3 ;  /* 0x000000030000780c */ /* 0x000fd60005f05670 */
[----:B------:R-:W-:Y:S05]  /*0290*/  @P1 BRA `(.L_x_5) ;  /* 0x0000000000201947 */ /* 0x000fea0003800000 */
[----:B------:R-:W3:Y:S02]  /*02a0*/  LDCU.64 UR4, c[0x0][0x348] ;  /* 0x00006900ff0477ac */ /* 0x000ee40008000a00 */
[----:B---3--:R-:W-:Y:S02]  /*02b0*/  UIADD3 UR6, UP1, UPT, UR4, 0x80, URZ ;  /* 0x0000008004067890 */ /* 0x008fe4000ff3e0ff */
[----:B------:R-:W-:Y:S02]  /*02c0*/  UIADD3 UR4, UP0, UPT, UR4, 0x180, URZ ;  /* 0x0000018004047890 */ /* 0x000fe4000ff1e0ff */
[----:B------:R-:W-:Y:S02]  /*02d0*/  UIADD3.X UR7, UPT, UPT, URZ, UR5, URZ, UP1, !UPT ;  /* 0x00000005ff077290 */ /* 0x000fe40008ffe4ff */
[----:B------:R-:W-:-:S07]  /*02e0*/  UIADD3.X UR5, UPT, UPT, URZ, UR5, URZ, UP0, !UPT ;  /* 0x00000005ff057290 */ /* 0x000fce00087fe4ff */
[----:B------:R3:W-:Y:S02]  /*02f0*/  UTMACCTL.PF [UR6] ;  /* 0x00000000060079b9 */ /* 0x0007e40008040000 */
[----:B------:R3:W-:Y:S02]  /*0300*/  UTMACCTL.PF [UR4] ;  /* 0x00000000040079b9 */ /* 0x0007e40008040000 */
[----:B---3--:R-:W-:Y:S01]  /*0310*/  NOP ;  /* 0x0000000000007918 */ /* 0x008fe20000000000 */
.L_x_5:
[----:B------:R-:W-:Y:S05]  /*0320*/  BSYNC.RECONVERGENT B0 ;  /* 0x0000000000007941 */ /* 0x000fea0003800200 */
.L_x_4:
[----:B------:R-:W-:Y:S04]  /*0330*/  BSSY.RECONVERGENT B0, `(.L_x_6) ;  /* 0x000000a000007945 */ /* 0x000fe80003800200 */
        /* <DEDUP_REMOVED lines=9> */
.L_x_7:
[----:B------:R-:W-:Y:S05]  /*03d0*/  BSYNC.RECONVERGENT B0 ;  /* 0x0000000000007941 */ /* 0x000fea0003800200 */
.L_x_6:
[----:B------:R-:W3:Y:S01]  /*03e0*/  LDCU.64 UR4, c[0x0][0x888] ;  /* 0x00011100ff0477ac */ /* 0x000ee20008000a00 */
[----:B------:R-:W-:Y:S02]  /*03f0*/  UISETP.EQ.U32.AND UP2, UPT, UR8, URZ, UPT ;  /* 0x000000ff0800728c */ /* 0x000fe4000bf42070 */
[----:B------:R-:W-:Y:S02]  /*0400*/  UPLOP3.LUT UP3, UPT, UPT, UPT, UPT, 0x80, 0x8 ;  /* 0x000000000008789c */ /* 0x000fe40003f6f070 */
[----:B---3--:R-:W-:-:S04]  /*0410*/  UISETP.NE.U32.AND UP0, UPT, UR4, URZ, UPT ;  /* 0x000000ff0400728c */ /* 0x008fc8000bf05070 */
[----:B------:R-:W-:-:S04]  /*0420*/  UISETP.NE.AND.EX UP1, UPT, UR5, URZ, UPT, UP0 ;  /* 0x000000ff0500728c */ /* 0x000fc8000bf25300 */
[----:B------:R-:W-:-:S04]  /*0430*/  UISETP.EQ.OR.EX UP4, UPT, UR9, URZ, !UP1, UP2 ;  /* 0x000000ff0900728c */ /* 0x000fc8000cf82720 */
[----:B------:R-:W-:-:S06]  /*0440*/  UP2UR UR4, UPR, URZ, 0x10 ;  /* 0x00000010ff047883 */ /* 0x000fcc0008000000 */
[----:B------:R-:W-:Y:S01]  /*0450*/  MOV R88, UR4 ;  /* 0x0000000400587c02 */ /* 0x000fe20008000f00 */
[----:B------:R-:W-:Y:S06]  /*0460*/  BRA.U !UP4, `(.L_x_8) ;  /* 0x000000010c207547 */ /* 0x000fec000b800000 */
[----:B------:R-:W-:Y:S01]  /*0470*/  UISETP.NE.U32.AND UP2, UPT, UR8, URZ, UPT ;  /* 0x000000ff0800728c */ /* 0x000fe2000bf45070 */
[----:B-----5:R-:W-:Y:S01]  /*0480*/  FSETP.NEU.AND P0, PT, R41, RZ, PT ;  /* 0x000000ff2900720b */ /* 0x020fe20003f0d000 */
[----:B------:R-:W-:Y:S02]  /*0490*/  USEL UR4, URZ, 0xffffffff, UP1 ;  /* 0xffffffffff047887 */ /* 0x000fe40008800000 */
[----:B------:R-:W-:-:S10]  /*04a0*/  UISETP.NE.AND.EX UP2, UPT, UR9, URZ, UPT, UP2 ;  /* 0x000000ff0900728c */ /* 0x000fd4000bf45320 */
[----:B------:R-:W-:Y:S01]  /*04b0*/  VOTEU.ANY UP0, P0 ;  /* 0x0000000000ff7886 */ /* 0x000fe20000000100 */
[----:B------:R-:W-:-:S04]  /*04c0*/  @!UP2 USEL UR4, URZ, 0xffffffff, UP0 ;  /* 0xffffffffff04a887 */ /* 0x000fc80008000000 */
[----:B------:R-:W-:-:S04]  /*04d0*/  ULOP3.LUT UR4, UR4, 0x1, URZ, 0xc0, !UPT ;  /* 0x0000000104047892 */ /* 0x000fc8000f8ec0ff */
[----:B------:R-:W-:-:S11]  /*04e0*/  UISETP.NE.U32.AND UP3, UPT, UR4, 0x1, UPT ;  /* 0x000000010400788c */ /* 0x000fd6000bf65070 */
.L_x_8:
[----:B-1----:R-:W1:Y:S02]  /*04f0*/  SHFL.IDX PT, R2, R86, RZ, 0x1f ;  /* 0x00001fff56027589 */ /* 0x002e6400000e0000 */
[----:B-1----:R-:W-:-:S13]  /*0500*/  ISETP.NE.AND P0, PT, R2, RZ, PT ;  /* 0x000000ff0200720c */ /* 0x002fda0003f05270 */
[----:B------:R-:W-:Y:S05]  /*0510*/  @P0 BRA `(.L_x_9) ;  /* 0x0000000000940947 */ /* 0x000fea0003800000 */
[----:B------:R-:W-:Y:S01]  /*0520*/  ELECT P0, URZ, PT ;  /* 0x0000000000ff782f */ /* 0x000fe20003800000 */
[----:B------:R-:W-:-:S12]  /*0530*/  BSSY.RECONVERGENT B0, `(.L_x_9) ;  /* 0x0000023000007945 */ /* 0x000fd80003800200 */
[----:B------:R-:W-:Y:S05]  /*0540*/  @!P0 BRA `(.L_x_10) ;  /* 0x0000000000848947 */ /* 0x000fea0003800000 */
[----:B------:R-:W1:Y:S01]  /*0550*/  S2UR UR4, SR_CgaCtaId ;  /* 0x00000000000479c3 */ /* 0x000e620000008800 */
[----:B------:R-:W-:Y:S01]  /*0560*/  UMOV UR5, 0x400 ;  /* 0x0000040000057882 */ /* 0x000fe20000000000 */
[----:B------:R-:W-:Y:S01]  /*0570*/  UMOV UR8, 0x1 ;  /* 0x0000000100087882 */ /* 0x000fe20000000000 */
[----:B------:R-:W-:Y:S01]  /*0580*/  UMOV UR6, 0x4 ;  /* 0x0000000400067882 */ /* 0x000fe20000000000 */
[----:B------:R-:W-:-:S04]  /*0590*/  UIADD3 UR8, UPT, UPT, -UR8, 0x100000, URZ ;  /* 0x0010000008087890 */ /* 0x000fc8000fffe1ff */
[----:B------:R-:W-:Y:S02]  /*05a0*/  USHF.L.U32 UR9, UR8, 0xb, URZ ;  /* 0x0000000b08097899 */ /* 0x000fe400080006ff */
[----:B------:R-:W-:Y:S02]  /*05b0*/  USHF.L.U32 UR8, UR8, 0x1, URZ ;  /* 0x0000000108087899 */ /* 0x000fe400080006ff */
[----:B------:R-:W-:-:S04]  /*05c0*/  UIADD3 UR6, UPT, UPT, -UR6, 0x100000, URZ ;  /* 0x0010000006067890 */ /* 0x000fc8000fffe1ff */
[----:B------:R-:W-:Y:S02]  /*05d0*/  USHF.L.U32 UR7, UR6, 0xb, URZ ;  /* 0x0000000b06077899 */ /* 0x000fe400080006ff */
[----:B------:R-:W-:Y:S02]  /*05e0*/  USHF.L.U32 UR6, UR6, 0x1, URZ ;  /* 0x0000000106067899 */ /* 0x000fe400080006ff */
[----:B-1----:R-:W-:Y:S01]  /*05f0*/  ULEA UR4, UR4, UR5, 0x18 ;  /* 0x0000000504047291 */ /* 0x002fe2000f8ec0ff */
[----:B------:R-:W1:Y:S11]  /*0600*/  FENCE.VIEW.ASYNC.S ;  /* 0x00000000000073c6 */ /* 0x000e760000000000 */
[----:B-1----:R1:W3:Y:S01]  /*0610*/  SYNCS.EXCH.64 URZ, [UR4], UR8 ;  /* 0x0000000804ff75b2 */ /* 0x0022e20008000100 */
[----:B------:R1:W4:Y:S01]  /*0620*/  SYNCS.EXCH.64 URZ, [UR4+0x50], UR6 ;  /* 0x0000500604ff75b2 */ /* 0x0003220008000100 */
[----:B------:R1:W1:Y:S01]  /*0630*/  SYNCS.EXCH.64 URZ, [UR4+0x8], UR8 ;  /* 0x0000080804ff75b2 */ /* 0x0002620008000100 */
        /* <DEDUP_REMOVED lines=17> */
[----:B------:R-:W-:Y:S01]  /*0750*/  NOP ;  /* 0x0000000000007918 */ /* 0x000fe20000000000 */
.L_x_10:
[----:B-1----:R-:W-:Y:S05]  /*0760*/  BSYNC.RECONVERGENT B0 ;  /* 0x0000000000007941 */ /* 0x002fea0003800200 */
.L_x_9:
[----:B------:R-:W1:Y:S01]  /*0770*/  SHFL.IDX PT, R2, R86, RZ, 0x1f ;  /* 0x00001fff56027589 */ /* 0x000e6200000e0000 */
[----:B------:R-:W-:Y:S01]  /*0780*/  NOP ;  /* 0x0000000000007918 */ /* 0x000fe20000000000 */
[----:B-1----:R-:W-:-:S13]  /*0790*/  ISETP.NE.AND P0, PT, R2, 0x1, PT ;  /* 0x000000010200780c */ /* 0x002fda0003f05270 */
[----:B------:R-:W-:Y:S05]  /*07a0*/  @P0 BRA `(.L_x_11) ;  /* 0x0000000000580947 */ /* 0x000fea0003800000 */
        /* <DEDUP_REMOVED lines=9> */
[----:B------:R-:W-:Y:S01]  /*0840*/  USHF.L.U32 UR6, UR6, 0x1, URZ ;  /* 0x0000000106067899 */ /* 0x000fe200080006ff */
[----:B------:R-:W-:Y:S01]  /*0850*/  ELECT P0, URZ, PT ;  /* 0x0000000000ff782f */ /* 0x000fe20003800000 */
[----:B-1----:R-:W-:Y:S01]  /*0860*/  ULEA UR4, UR4, UR5, 0x18 ;  /* 0x0000000504047291 */ /* 0x002fe2000f8ec0ff */
[----:B------:R-:W1:Y:S11]  /*0870*/  FENCE.VIEW.ASYNC.S ;  /* 0x00000000000073c6 */ /* 0x000e760000000000 */
[----:B-1----:R1:W1:Y:S01]  /*0880*/  SYNCS.EXCH.64 URZ, [UR4+0xa0], UR8 ;  /* 0x0000a00804ff75b2 */ /* 0x0022620008000100 */
        /* <DEDUP_REMOVED lines=8> */
.L_x_11:
[----:B------:R-:W2:Y:S01]  /*0910*/  SHFL.IDX PT, R2, R86, RZ, 0x1f ;  /* 0x00001fff56027589 */ /* 0x000ea200000e0000 */
[----:B------:R-:W-:Y:S01]  /*0920*/  NOP ;  /* 0x0000000000007918 */ /* 0x000fe20000000000 */
[----:B--2---:R-:W-:-:S13]  /*0930*/  ISETP.NE.AND P0, PT, R2, 0x3, PT ;  /* 0x000000030200780c */ /* 0x004fda0003f05270 */
[----:B------:R-:W-:Y:S05]  /*0940*/  @P0 BRA `(.L_x_12) ;  /* 0x0000000000300947 */ /* 0x000fea0003800000 */
[----:B-1----:R-:W1:Y:S01]  /*0950*/  S2UR UR4, SR_CgaCtaId ;  /* 0x00000000000479c3 */ /* 0x002e620000008800 */
[----:B------:R-:W-:Y:S01]  /*0960*/  UMOV UR6, 0x400 ;  /* 0x0000040000067882 */ /* 0x000fe20000000000 */
[----:B------:R-:W-:Y:S01]  /*0970*/  UMOV UR5, 0x20 ;  /* 0x0000002000057882 */ /* 0x000fe20000000000 */
[----:B------:R-:W-:Y:S01]  /*0980*/  ELECT P0, URZ, PT ;  /* 0x0000000000ff782f */ /* 0x000fe20003800000 */
[----:B-1----:R-:W-:Y:S02]  /*0990*/  ULEA UR6, UR4, UR6, 0x18 ;  /* 0x0000000604067291 */ /* 0x002fe4000f8ec0ff */
[----:B------:R-:W-:-:S04]  /*09a0*/  UIADD3 UR4, UPT, UPT, -UR5, 0x100000, URZ ;  /* 0x0010000005047890 */ /* 0x000fc8000fffe1ff */
[----:B------:R-:W-:Y:S02]  /*09b0*/  USHF.L.U32 UR5, UR4, 0xb, URZ ;  /* 0x0000000b04057899 */ /* 0x000fe400080006ff */
[----:B------:R-:W-:Y:S01]  /*09c0*/  USHF.L.U32 UR4, UR4, 0x1, URZ ;  /* 0x0000000104047899 */ /* 0x000fe200080006ff */
[----:B------:R-:W1:Y:S11]  /*09d0*/  FENCE.VIEW.ASYNC.S ;  /* 0x00000000000073c6 */ /* 0x000e760000000000 */
[----:B-1----:R2:W1:Y:S01]  /*09e0*/  SYNCS.EXCH.64 URZ, [UR6+0xe0], UR4 ;  /* 0x0000e00406ff75b2 */ /* 0x0024620008000100 */
[----:B------:R2:W1:Y:S02]  /*09f0*/  SYNCS.EXCH.64 URZ, [UR6+0xe8], UR4 ;  /* 0x0000e80406ff75b2 */ /* 0x0004640008000100 */
[----:B--2---:R-:W-:Y:S01]  /*0a00*/  NOP ;  /* 0x0000000000007918 */ /* 0x004fe20000000000 */
.L_x_12:
[----:B------:R-:W2:Y:S01]  /*0a10*/  SHFL.IDX PT, R2, R86, RZ, 0x1f ;  /* 0x00001fff56027589 */ /* 0x000ea200000e0000 */
[----:B------:R-:W-:Y:S01]  /*0a20*/  NOP ;  /* 0x0000000000007918 */ /* 0x000fe20000000000 */
[----:B--2---:R-:W-:-:S13]  /*0a30*/  ISETP.NE.AND P0, PT, R2, 0x4, PT ;  /* 0x000000040200780c */ /* 0x004fda0003f05270 */
[----:B------:R-:W-:Y:S05]  /*0a40*/  @P0 BRA `(.L_x_13) ;  /* 0x00000000004c0947 */ /* 0x000fea0003800000 */
[----:B-1----:R-:W1:Y:S01]  /*0a50*/  S2UR UR6, SR_CgaCtaId ;  /* 0x00000000000679c3 */ /* 0x002e620000008800 */
[----:B------:R-:W-:Y:S01]  /*0a60*/  UMOV UR4, 0x3a0 ;  /* 0x000003a000047882 */ /* 0x000fe20000000000 */
[----:B------:R-:W-:Y:S01]  /*0a70*/  UMOV UR5, 0x400 ;  /* 0x0000040000057882 */ /* 0x000fe20000000000 */
[----:B------:R-:W-:Y:S01]  /*0a80*/  USEL UR4, UR4, 0x320, UP3 ;  /* 0x0000032004047887 */ /* 0x000fe20009800000 */
[----:B------:R-:W-:Y:S01]  /*0a90*/  UMOV UR8, 0x1 ;  /* 0x0000000100087882 */ /* 0x000fe20000000000 */
[----:B------:R-:W-:Y:S01]  /*0aa0*/  ELECT P0, URZ, PT ;  /* 0x0000000000ff782f */ /* 0x000fe20003800000 */
[----:B------:R-:W-:-:S04]  /*0ab0*/  UIADD3 UR8, UPT, UPT, -UR8, 0x100000, URZ ;  /* 0x0010000008087890 */ /* 0x000fc8000fffe1ff */
[----:B------:R-:W-:Y:S02]  /*0ac0*/  USHF.L.U32 UR9, UR8, 0xb, URZ ;  /* 0x0000000b08097899 */ /* 0x000fe400080006ff */
[----:B------:R-:W-:Y:S02]  /*0ad0*/  USHF.L.U32 UR8, UR8, 0x1, URZ ;  /* 0x0000000108087899 */ /* 0x000fe400080006ff */
[----:B-1----:R-:W-:Y:S02]  /*0ae0*/  ULEA UR6, UR6, UR5, 0x18 ;  /* 0x0000000506067291 */ /* 0x002fe4000f8ec0ff */
[----:B------:R-:W-:-:S04]  /*0af0*/  UIADD3 UR4, UPT, UPT, -UR4, 0x100000, URZ ;  /* 0x0010000004047890 */ /* 0x000fc8000fffe1ff */
[----:B------:R-:W-:Y:S02]  /*0b00*/  USHF.L.U32 UR5, UR4, 0xb, URZ ;  /* 0x0000000b04057899 */ /* 0x000fe400080006ff */
[----:B------:R-:W-:Y:S01]  /*0b10*/  USHF.L.U32 UR4, UR4, 0x1, URZ ;  /* 0x0000000104047899 */ /* 0x000fe200080006ff */
[----:B------:R-:W1:Y:S03]  /*0b20*/  FENCE.VIEW.ASYNC.S ;  /* 0x00000000000073c6 */ /* 0x000e660000000000 */
[----:B-1----:R2:W1:Y:S08]  /*0b30*/  SYNCS.EXCH.64 URZ, [UR6+0xf0], UR8 ;  /* 0x0000f00806ff75b2 */ /* 0x0024700008000100 */
[----:B------:R2:W1:Y:S01]  /*0b40*/  SYNCS.EXCH.64 URZ, [UR6+0x100], UR4 ;  /* 0x0001000406ff75b2 */ /* 0x0004620008000100 */
[----:B------:R2:W1:Y:S01]  /*0b50*/  SYNCS.EXCH.64 URZ, [UR6+0xf8], UR8 ;  /* 0x0000f80806ff75b2 */ /* 0x0004620008000100 */
[----:B------:R2:W1:Y:S02]  /*0b60*/  SYNCS.EXCH.64 URZ, [UR6+0x108], UR4 ;  /* 0x0001080406ff75b2 */ /* 0x0004640008000100 */
[----:B--2---:R-:W-:Y:S01]  /*0b70*/  NOP ;  /* 0x0000000000007918 */ /* 0x004fe20000000000 */
.L_x_13:
[----:B------:R-:W2:Y:S01]  /*0b80*/  SHFL.IDX PT, R2, R86, RZ, 0x1f ;  /* 0x00001fff56027589 */ /* 0x000ea200000e0000 */
[----:B------:R-:W-:Y:S01]  /*0b90*/  NOP ;  /* 0x0000000000007918 */ /* 0x000fe20000000000 */
[----:B--2---:R-:W-:-:S13]  /*0ba0*/  ISETP.NE.AND P0, PT, R2, 0x5, PT ;  /* 0x000000050200780c */ /* 0x004fda0003f05270 */
[----:B------:R-:W-:Y:S05]  /*0bb0*/  @P0 BRA `(.L_x_14) ;  /* 0x0000000000580947 */ /* 0x000fea0003800000 */
[----:B-1----:R-:W1:Y:S01]  /*0bc0*/  S2UR UR4, SR_CgaCtaId ;  /* 0x00000000000479c3 */ /* 0x002e620000008800 */
        /* <DEDUP_REMOVED lines=19> */
[----:B------:R2:W1:Y:S02]  /*0d00*/  SYNCS.EXCH.64 URZ, [UR4+0x148], UR6 ;  /* 0x0001480604ff75b2 */ /* 0x0004640008000100 */
[----:B--2---:R-:W-:Y:S01]  /*0d10*/  NOP ;  /* 0x0000000000007918 */ /* 0x004fe20000000000 */
.L_x_14:
[----:B------:R-:W2:Y:S01]  /*0d20*/  SHFL.IDX PT, R2, R86, RZ, 0x1f ;  /* 0x00001fff56027589 */ /* 0x000ea200000e0000 */
[----:B------:R-:W-:Y:S01]  /*0d30*/  NOP ;  /* 0x0000000000007918 */ /* 0x000fe20000000000 */
[----:B--2---:R-:W-:-:S13]  /*0d40*/  ISETP.NE.AND P0, PT, R2, 0x3, PT ;  /* 0x000000030200780c */ /* 0x004fda0003f05270 */
[----:B------:R-:W-:Y:S05]  /*0d50*/  @P0 BRA `(.L_x_15) ;  /* 0x0000000000380947 */ /* 0x000fea0003800000 */
[----:B------:R-:W2:Y:S01]  /*0d60*/  S2UR UR5, SR_CgaCtaId ;  /* 0x00000000000579c3 */ /* 0x000ea20000008800 */
[----:B-1----:R-:W-:Y:S01]  /*0d70*/  UMOV UR4, 0x400 ;  /* 0x0000040000047882 */ /* 0x002fe20000000000 */
[----:B------:R-:W-:Y:S01]  /*0d80*/  UMOV UR6, 0x20 ;  /* 0x0000002000067882 */ /* 0x000fe20000000000 */
[----:B------:R-:W-:Y:S01]  /*0d90*/  ELECT P0, URZ, PT ;  /* 0x0000000000ff782f */ /* 0x000fe20003800000 */
[----:B------:R-:W-:-:S04]  /*0da0*/  UIADD3 UR6, UPT, UPT, -UR6, 0x100000, URZ ;  /* 0x0010000006067890 */ /* 0x000fc8000fffe1ff */
[----:B------:R-:W-:Y:S02]  /*0db0*/  USHF.L.U32 UR7, UR6, 0xb, URZ ;  /* 0x0000000b06077899 */ /* 0x000fe400080006ff */
[----:B------:R-:W-:Y:S02]  /*0dc0*/  USHF.L.U32 UR6, UR6, 0x1, URZ ;  /* 0x0000000106067899 */ /* 0x000fe400080006ff */
[----:B--2---:R-:W-:Y:S01]  /*0dd0*/  ULEA UR4, UR5, UR4, 0x18 ;  /* 0x0000000405047291 */ /* 0x004fe2000f8ec0ff */
[----:B------:R-:W1:Y:S11]  /*0de0*/  FENCE.VIEW.ASYNC.S ;  /* 0x00000000000073c6 */ /* 0x000e760000000000 */
[----:B-1----:R2:W1:Y:S01]  /*0df0*/  SYNCS.EXCH.64 URZ, [UR4+0x150], UR6 ;  /* 0x0001500604ff75b2 */ /* 0x0024620008000100 */
[----:B------:R2:W1:Y:S01]  /*0e00*/  SYNCS.EXCH.64 URZ, [UR4+0x160], UR6 ;  /* 0x0001600604ff75b2 */ /* 0x0004620008000100 */
[----:B------:R2:W1:Y:S01]  /*0e10*/  SYNCS.EXCH.64 URZ, [UR4+0x158], UR6 ;  /* 0x0001580604ff75b2 */ /* 0x0004620008000100 */
[----:B------:R2:W1:Y:S02]  /*0e20*/  SYNCS.EXCH.64 URZ, [UR4+0x168], UR6 ;  /* 0x0001680604ff75b2 */ /* 0x0004640008000100 */
[----:B--2---:R-:W-:Y:S01]  /*0e30*/  NOP ;  /* 0x0000000000007918 */ /* 0x004fe20000000000 */
.L_x_15:
[----:B-1----:R-:W1:Y:S01]  /*0e40*/  LDCU UR4, c[0x0][0x36c] ;  /* 0x00006d80ff0477ac */ /* 0x002e620008000800 */
[----:B------:R-:W-:Y:S01]  /*0e50*/  ISETP.NE.OR P3, PT, R0, 0x2, !P3 ;  /* 0x000000020000780c */ /* 0x000fe20005f65670 */
[----:B------:R-:W-:Y:S01]  /*0e60*/  NOP ;  /* 0x0000000000007918 */ /* 0x000fe20000000000 */
[----:B------:R-:W-:Y:S01]  /*0e70*/  LOP3.LUT R0, R95, 0x1f, RZ, 0xc0, !PT ;  /* 0x0000001f5f007812 */ /* 0x000fe200078ec0ff */
[----:B------:R-:W-:Y:S02]  /*0e80*/  UISETP.NE.AND UP4, UPT, UR18, 0x2, UPT ;  /* 0x000000021200788c */ /* 0x000fe4000bf85270 */
[----:B------:R-:W-:Y:S02]  /*0e90*/  UISETP.NE.AND UP5, UPT, UR18, URZ, UPT ;  /* 0x000000ff1200728c */ /* 0x000fe4000bfa5270 */
[----:B-1----:R-:W-:-:S09]  /*0ea0*/  UISETP.EQ.U32.AND UP6, UPT, UR4, 0x1, UPT ;  /* 0x000000010400788c */ /* 0x002fd2000bfc2070 */
[----:B------:R-:W-:Y:S05]  /*0eb0*/  BRA.U !UP6, `(.L_x_16) ;  /* 0x000000010e087547 */ /* 0x000fea000b800000 */
[----:B---34-:R-:W-:Y:S01]  /*0ec0*/  UCGABAR_ARV ;  /* 0x00000000000079c7 */ /* 0x018fe20008000000 */
[----:B------:R-:W-:Y:S05]  /*0ed0*/  BRA `(.L_x_17) ;  /* 0x0000000000047947 */ /* 0x000fea0003800000 */
.L_x_16:
[----:B---34-:R-:W-:Y:S01]  /*0ee0*/  NOP ;  /* 0x0000000000007918 */ /* 0x018fe20000000000 */
.L_x_17:
[----:B------:R-:W1:Y:S01]  /*0ef0*/  S2UR UR30, SR_CTAID.X ;  /* 0x00000000001e79c3 */ /* 0x000e620000002500 */
[----:B------:R-:W-:-:S05]  /*0f00*/  CS2R.32 R87, SR_CgaSize ;  /* 0x0000000000577805 */ /* 0x000fca0000008a00 */
[----:B------:R-:W-:-:S05]  /*0f10*/  IMAD R87, R87, -0xa0, RZ ;  /* 0xffffff6057577824 */ /* 0x000fca00078e02ff */
[----:B------:R-:W-:-:S14]  /*0f20*/  R2UR UR5, R87 ;  /* 0x00000000570572ca */ /* 0x000fdc00000e0000 */
[----:B------:R-:W2:Y:S01]  /*0f30*/  LDCU UR5, c[0x0][UR5+0x2b0] ;  /* 0x00005600050577ac */ /* 0x000ea20008000800 */
[----:B------:R-:W-:-:S05]  /*0f40*/  CS2R.32 R87, SR_CgaSize ;  /* 0x0000000000577805 */ /* 0x000fca0000008a00 */
[----:B------:R-:W-:-:S05]  /*0f50*/  IMAD R87, R87, -0xa0, RZ ;  /* 0xffffff6057577824 */ /* 0x000fca00078e02ff */
[----:B------:R-:W-:-:S14]  /*0f60*/  R2UR UR4, R87 ;  /* 0x00000000570472ca */ /* 0x000fdc00000e0000 */
[----:B------:R-:W3:Y:S01]  /*0f70*/  LDCU UR4, c[0x0][UR4+0x2b4] ;  /* 0x00005680040477ac */ /* 0x000ee20008000800 */
[----:B------:R-:W4:Y:S01]  /*0f80*/  S2UR UR31, SR_CTAID.Y ;  /* 0x00000000001f79c3 */ /* 0x000f220000002600 */
[----:B------:R-:W-:-:S05]  /*0f90*/  CS2R.32 R87, SR_CgaSize ;  /* 0x0000000000577805 */ /* 0x000fca0000008a00 */
[----:B------:R-:W-:-:S05]  /*0fa0*/  IMAD R87, R87, -0xa0, RZ ;  /* 0xffffff6057577824 */ /* 0x000fca00078e02ff */
[----:B------:R-:W-:-:S14]  /*0fb0*/  R2UR UR7, R87 ;  /* 0x00000000570772ca */ /* 0x000fdc00000e0000 */
[----:B------:R-:W3:Y:S01]  /*0fc0*/  LDCU UR7, c[0x0][UR7+0x2a4] ;  /* 0x00005480070777ac */ /* 0x000ee20008000800 */
[----:B------:R-:W-:-:S05]  /*0fd0*/  CS2R.32 R87, SR_CgaSize ;  /* 0x0000000000577805 */ /* 0x000fca0000008a00 */
[----:B------:R-:W-:-:S05]  /*0fe0*/  IMAD R87, R87, -0xa0, RZ ;  /* 0xffffff6057577824 */ /* 0x000fca00078e02ff */
[----:B------:R-:W-:-:S14]  /*0ff0*/  R2UR UR59, R87 ;  /* 0x00000000573b72ca */ /* 0x000fdc00000e0000 */
[----:B------:R-:W3:Y:S01]  /*1000*/  LDCU UR59, c[0x0][UR59+0x2a0] ;  /* 0x000054003b3b77ac */ /* 0x000ee20008000800 */
[----:B------:R-:W3:Y:S01]  /*1010*/  S2UR UR8, SR_CgaCtaId ;  /* 0x00000000000879c3 */ /* 0x000ee20000008800 */
[----:B------:R-:W3:Y:S01]  /*1020*/  LDCU UR19, c[0x0][0xb24] ;  /* 0x00016480ff1377ac */ /* 0x000ee20008000800 */
[----:B------:R-:W3:Y:S01]  /*1030*/  LDCU UR42, c[0x0][0xb24] ;  /* 0x00016480ff2a77ac */ /* 0x000ee20008000800 */
[----:B-1----:R-:W-:Y:S01]  /*1040*/  I2FP.F32.U32 R3, UR30 ;  /* 0x0000001e00037c45 */ /* 0x002fe20008201000 */
[----:B------:R-:W1:Y:S04]  /*1050*/  LDCU UR22, c[0x0][0xb30] ;  /* 0x00016600ff1677ac */ /* 0x000e680008000800 */
[----:B--2---:R-:W-:Y:S01]  /*1060*/  FMUL R3, R3, UR5 ;  /* 0x0000000503037c20 */ /* 0x004fe20008400000 */
[----:B----4-:R-:W-:-:S05]  /*1070*/  I2FP.F32.U32 R2, UR31 ;  /* 0x0000001f00027c45 */ /* 0x010fca0008201000 */
[----:B------:R-:W2:Y:S01]  /*1080*/  F2I.U32.TRUNC.NTZ R3, R3 ;  /* 0x0000000300037305 */ /* 0x000ea2000020f000 */
[----:B---3--:R-:W-:Y:S01]  /*1090*/  FMUL R2, R2, UR4 ;  /* 0x0000000402027c20 */ /* 0x008fe20008400000 */
[----:B------:R-:W-:-:S06]  /*10a0*/  USHF.L.U32 UR28, UR8, 0xc, URZ ;  /* 0x0000000c081c7899 */ /* 0x000fcc00080006ff */
[----:B------:R-:W3:Y:S01]  /*10b0*/  F2I.U32.TRUNC.NTZ R2, R2 ;  /* 0x0000000200027305 */ /* 0x000ee2000020f000 */
[----:B------:R-:W-:Y:S01]  /*10c0*/  ULOP3.LUT UR28, UR28, 0x3000, URZ, 0xc0, !UPT ;  /* 0x000030001c1c7892 */ /* 0x000fe2000f8ec0ff */
[----:B--2---:R-:W-:Y:S02]  /*10d0*/  R2UR UR4, R3 ;  /* 0x00000000030472ca */ /* 0x004fe400000e0000 */
[----:B---3--:R-:W-:Y:S02]  /*10e0*/  R2UR UR6, R2 ;  /* 0x00000000020672ca */ /* 0x008fe400000e0000 */
[----:B------:R-:W-:-:S09]  /*10f0*/  PRMT R2, RZ, 0x7610, R2 ;  /* 0x00007610ff027816 */ /* 0x000fd20000000002 */
[----:B------:R-:W-:-:S04]  /*1100*/  UIADD3 UR5, UPT, UPT, -UR4, URZ, URZ ;  /* 0x000000ff04057290 */ /* 0x000fc8000fffe1ff */
[----:B------:R-:W-:Y:S02]  /*1110*/  UIMAD UR59, UR59, UR5, UR30 ;  /* 0x000000053b3b72a4 */ /* 0x000fe4000f8e021e */
[----:B------:R-:W-:-:S04]  /*1120*/  UIADD3 UR4, UPT, UPT, -UR6, URZ, URZ ;  /* 0x000000ff06047290 */ /* 0x000fc8000fffe1ff */
[----:B------:R-:W-:-:S06]  /*1130*/  UIMAD UR4, UR7, UR4, UR31 ;  /* 0x00000004070472a4 */ /* 0x000fcc000f8e021f */
[----:B------:R-:W-:Y:S01]  /*1140*/  IMAD.U32 R87, RZ, RZ, UR4 ;  /* 0x00000004ff577e24 */ /* 0x000fe2000f8e00ff */
[----:B-1----:R-:W-:Y:S06]  /*1150*/  BRA.U UP5, `(.L_x_18) ;  /* 0x0000000105447547 */ /* 0x002fec000b800000 */
[----:B------:R-:W-:Y:S01]  /*1160*/  R2UR UR4, R87 ;  /* 0x00000000570472ca */ /* 0x000fe200000e0000 */
[----:B------:R-:W-:-:S12]  /*1170*/  UISETP.NE.AND UP2, UPT, UR59, 0x1, UPT ;  /* 0x000000013b00788c */ /* 0x000fd8000bf45270 */
[----:B------:R-:W-:-:S04]  /*1180*/  UISETP.NE.AND UP0, UPT, UR4, URZ, UPT ;  /* 0x000000ff0400728c */ /* 0x000fc8000bf05270 */
[----:B------:R-:W-:-:S04]  /*1190*/  UISETP.EQ.OR UP0, UPT, UR59, URZ, !UP0 ;  /* 0x000000ff3b00728c */ /* 0x000fc8000c702670 */
[----:B------:R-:W-:Y:S02]  /*11a0*/  USEL UR7, URZ, 0x1, !UP0 ;  /* 0x00000001ff077887 */ /* 0x000fe4000c000000 */
[----:B------:R-:W-:-:S04]  /*11b0*/  UISETP.NE.AND UP0, UPT, UR4, URZ, UPT ;  /* 0x000000ff0400728c */ /* 0x000fc8000bf05270 */
[----:B------:R-:W-:-:S04]  /*11c0*/  USEL UR4, URZ, 0x2, UP0 ;  /* 0x00000002ff047887 */ /* 0x000fc80008000000 */
[----:B------:R-:W-:Y:S02]  /*11d0*/  USEL UR6, UR4, 0x2, UP2 ;  /* 0x0000000204067887 */ /* 0x000fe40009000000 */
[----:B------:R-:W-:Y:S02]  /*11e0*/  USEL UR4, URZ, 0x4, UP0 ;  /* 0x00000004ff047887 */ /* 0x000fe40008000000 */
[----:B------:R-:W-:-:S04]  /*11f0*/  UISETP.NE.AND UP2, UPT, UR59, 0x2, UPT ;  /* 0x000000023b00788c */ /* 0x000fc8000bf45270 */
[----:B------:R-:W-:Y:S02]  /*1200*/  USEL UR5, UR4, 0x4, UP2 ;  /* 0x0000000404057887 */ /* 0x000fe40009000000 */
[----:B------:R-:W-:Y:S02]  /*1210*/  USEL UR4, URZ, 0x8, UP0 ;  /* 0x00000008ff047887 */ /* 0x000fe40008000000 */
[----:B------:R-:W-:Y:S02]  /*1220*/  UISETP.NE.AND UP0, UPT, UR59, 0x3, UPT ;  /* 0x000000033b00788c */ /* 0x000fe4000bf05270 */
[----:B------:R-:W-:Y:S02]  /*1230*/  UIADD3 UR5, UPT, UPT, UR5, UR6, UR7 ;  /* 0x0000000605057290 */ /* 0x000fe4000fffe007 */
[----:B------:R-:W-:-:S04]  /*1240*/  USEL UR4, UR4, 0x8, UP0 ;  /* 0x0000000804047887 */ /* 0x000fc80008000000 */
[----:B------:R-:W-:-:S06]  /*1250*/  UIADD3 UR4, UPT, UPT, UR5, UR4, URZ ;  /* 0x0000000405047290 */ /* 0x000fcc000fffe0ff */
[----:B------:R-:W-:-:S07]  /*1260*/  MOV R2, UR4 ;  /* 0x0000000400027c02 */ /* 0x000fce0008000f00 */
.L_x_18:
[----:B------:R-:W1:Y:S01]  /*1270*/  S2UR UR36, SR_CTAID.Z ;  /* 0x00000000002479c3 */ /* 0x000e620000002700 */
[----:B------:R-:W-:-:S09]  /*1280*/  UISETP.GE.AND UP0, UPT, UR19, 0x1, UPT ;  /* 0x000000011300788c */ /* 0x000fd2000bf06270 */
[----:B------:R-:W-:Y:S05]  /*1290*/  BRA.U !UP0, `(.L_x_19) ;  /* 0x0000000108d47547 */ /* 0x000fea000b800000 */
[----:B------:R-:W2:Y:S01]  /*12a0*/  LDCU.128 UR12, c[0x0][0xb10] ;  /* 0x00016200ff0c77ac */ /* 0x000ea20008000c00 */
[----:B------:R-:W3:Y:S01]  /*12b0*/  LDCU UR20, c[0x0][0xb0c] ;  /* 0x00016180ff1477ac */ /* 0x000ee20008000800 */
[----:B------:R-:W4:Y:S01]  /*12c0*/  LDCU UR6, c[0x0][0x370] ;  /* 0x00006e00ff0677ac */ /* 0x000f220008000800 */
[----:B------:R-:W1:Y:S01]  /*12d0*/  LDCU UR7, c[0x0][0x374] ;  /* 0x00006e80ff0777ac */ /* 0x000e620008000800 */
[----:B------:R-:W1:Y:S01]  /*12e0*/  LDCU UR21, c[0x0][0xb20] ;  /* 0x00016400ff1577ac */ /* 0x000e620008000800 */
[----:B--2---:R-:W-:Y:S02]  /*12f0*/  UIMAD.WIDE.U32 UR4, UR30, UR12, URZ ;  /* 0x0000000c1e0472a5 */ /* 0x004fe4000f8e00ff */
[----:B---3--:R-:W-:Y:S01]  /*1300*/  UISETP.NE.AND UP0, UPT, UR20, 0x1, UPT ;  /* 0x000000011400788c */ /* 0x008fe2000bf05270 */
[----:B------:R-:W2:Y:S01]  /*1310*/  LDCU.64 UR8, c[0x0][0xb28] ;  /* 0x00016500ff0877ac */ /* 0x000ea20008000a00 */
[----:B----4-:R-:W-:-:S03]  /*1320*/  UIMAD.WIDE.U32 UR10, UR6, UR12, URZ ;  /* 0x0000000c060a72a5 */ /* 0x010fc6000f8e00ff */
[----:B------:R-:W-:Y:S01]  /*1330*/  UMOV UR4, UR5 ;  /* 0x0000000500047c82 */ /* 0x000fe20008000000 */
[----:B------:R-:W-:Y:S02]  /*1340*/  UISETP.NE.AND UP2, UPT, UR19, 0x1, UPT ;  /* 0x000000011300788c */ /* 0x000fe4000bf45270 */
[----:B------:R-:W-:Y:S01]  /*1350*/  USHF.R.U32.HI UR4, URZ, UR13, UR4 ;  /* 0x0000000dff047299 */ /* 0x000fe20008011604 */
[----:B------:R-:W-:Y:S01]  /*1360*/  UMOV UR10, UR11 ;  /* 0x0000000b000a7c82 */ /* 0x000fe20008000000 */
[----:B------:R-:W-:Y:S02]  /*1370*/  UIMAD.WIDE.U32 UR16, UR31, UR15, URZ ;  /* 0x0000000f1f1072a5 */ /* 0x000fe4000f8e00ff */
[----:B------:R-:W-:Y:S02]  /*1380*/  USEL UR5, UR30, UR4, !UP0 ;  /* 0x000000041e057287 */ /* 0x000fe4000c000000 */
[----:B------:R-:W-:Y:S02]  /*1390*/  @UP0 USHF.R.U32.HI UR6, URZ, UR13, UR10 ;  /* 0x0000000dff060299 */ /* 0x000fe4000801160a */
[----:B------:R-:W-:-:S02]  /*13a0*/  UISETP.NE.AND UP0, UPT, UR14, 0x1, UPT ;  /* 0x000000010e00788c */ /* 0x000fc4000bf05270 */
[----:B-1----:R-:W-:Y:S02]  /*13b0*/  UIMAD.WIDE.U32 UR10, UR7, UR15, URZ ;  /* 0x0000000f070a72a5 */ /* 0x002fe4000f8e00ff */
[----:B--2---:R-:W-:Y:S01]  /*13c0*/  UIMAD.WIDE.U32 UR12, UR6, UR8, URZ ;  /* 0x00000008060c72a5 */ /* 0x004fe2000f8e00ff */
[----:B------:R-:W-:Y:S02]  /*13d0*/  UMOV UR4, UR17 ;  /* 0x0000001100047c82 */ /* 0x000fe40008000000 */
[----:B------:R-:W-:Y:S02]  /*13e0*/  USHF.R.U32.HI UR4, URZ, UR21, UR4 ;  /* 0x00000015ff047299 */ /* 0x000fe40008011604 */
[----:B------:R-:W-:Y:S02]  /*13f0*/  UMOV UR10, UR11 ;  /* 0x0000000b000a7c82 */ /* 0x000fe40008000000 */
[----:B------:R-:W-:Y:S01]  /*1400*/  UMOV UR12, UR13 ;  /* 0x0000000d000c7c82 */ /* 0x000fe20008000000 */
[----:B------:R-:W-:-:S02]  /*1410*/  @UP0 USHF.R.U32.HI UR7, URZ, UR21, UR10 ;  /* 0x00000015ff070299 */ /* 0x000fc4000801160a */
[----:B------:R-:W-:Y:S02]  /*1420*/  USEL UR4, UR31, UR4, !UP0 ;  /* 0x000000041f047287 */ /* 0x000fe4000c000000 */
[----:B------:R-:W-:Y:S02]  /*1430*/  UIMAD.WIDE.U32 UR10, UR7, UR8, URZ ;  /* 0x00000008070a72a5 */ /* 0x000fe4000f8e00ff */
[----:B------:R-:W-:Y:S02]  /*1440*/  @UP2 USHF.R.U32.HI UR6, URZ, UR9, UR12 ;  /* 0x00000009ff062299 */ /* 0x000fe4000801160c */
[----:B------:R-:W-:-:S03]  /*1450*/  UIMAD.WIDE.U32 UR12, UR4, UR8, URZ ;  /* 0x00000008040c72a5 */ /* 0x000fc6000f8e00ff */
[----:B------:R-:W-:Y:S02]  /*1460*/  UMOV UR10, UR11 ;  /* 0x0000000b000a7c82 */ /* 0x000fe40008000000 */
[----:B------:R-:W-:Y:S02]  /*1470*/  @UP2 USHF.R.U32.HI UR7, URZ, UR9, UR10 ;  /* 0x00000009ff072299 */ /* 0x000fe4000801160a */
[----:B------:R-:W-:Y:S02]  /*1480*/  UIMAD UR10, UR6, UR19, URZ ;  /* 0x00000013060a72a4 */ /* 0x000fe4000f8e02ff */
[----:B------:R-:W-:-:S04]  /*1490*/  UIMAD UR7, UR7, UR19, URZ ;  /* 0x00000013070772a4 */ /* 0x000fc8000f8e02ff */
[----:B------:R-:W-:-:S03]  /*14a0*/  UISETP.GE.AND UP0, UPT, UR4, UR7, UPT ;  /* 0x000000070400728c */ /* 0x000fc6000bf06270 */
[----:B------:R-:W-:Y:S01]  /*14b0*/  UMOV UR7, UR13 ;  /* 0x0000000d00077c82 */ /* 0x000fe20008000000 */
[----:B------:R-:W-:Y:S02]  /*14c0*/  UISETP.GE.OR UP0, UPT, UR5, UR10, UP0 ;  /* 0x0000000a0500728c */ /* 0x000fe40008706670 */
[----:B------:R-:W-:Y:S02]  /*14d0*/  UIMAD.WIDE.U32 UR10, UR5, UR8, URZ ;  /* 0x00000008050a72a5 */ /* 0x000fe4000f8e00ff */
[----:B------:R-:W-:Y:S02]  /*14e0*/  USHF.R.U32.HI UR7, URZ, UR9, UR7 ;  /* 0x00000009ff077299 */ /* 0x000fe40008011607 */
[----:B------:R-:W-:Y:S02]  /*14f0*/  UIADD3 UR10, UPT, UPT, -UR4, URZ, URZ ;  /* 0x000000ff040a7290 */ /* 0x000fe4000fffe1ff */
[----:B------:R-:W-:Y:S02]  /*1500*/  USEL UR7, UR4, UR7, !UP2 ;  /* 0x0000000704077287 */ /* 0x000fe4000d000000 */
[----:B------:R-:W-:Y:S01]  /*1510*/  UIMAD UR10, UR14, UR10, UR31 ;  /* 0x0000000a0e0a72a4 */ /* 0x000fe2000f8e021f */
[----:B------:R-:W-:Y:S01]  /*1520*/  @!UP0 UMOV UR8, UR11 ;  /* 0x0000000b00088c82 */ /* 0x000fe20008000000 */
[----:B------:R-:W-:-:S02]  /*1530*/  UIADD3 UR11, UPT, UPT, -UR5, URZ, URZ ;  /* 0x000000ff050b7290 */ /* 0x000fc4000fffe1ff */
[----:B------:R-:W-:Y:S02]  /*1540*/  @!UP0 USHF.R.U32.HI UR8, URZ, UR9, UR8 ;  /* 0x00000009ff088299 */ /* 0x000fe40008011608 */
[----:B------:R-:W-:Y:S02]  /*1550*/  UIADD3 UR9, UPT, UPT, -UR7, URZ, URZ ;  /* 0x000000ff07097290 */ /* 0x000fe4000fffe1ff */
[----:B------:R-:W-:Y:S02]  /*1560*/  @!UP0 USEL UR8, UR5, UR8, !UP2 ;  /* 0x0000000805088287 */ /* 0x000fe4000d000000 */
[----:B------:R-:W-:Y:S02]  /*1570*/  UIMAD UR9, UR19, UR9, UR4 ;  /* 0x00000009130972a4 */ /* 0x000fe4000f8e0204 */
[----:B------:R-:W-:Y:S02]  /*1580*/  @!UP0 UIADD3 UR7, UPT, UPT, UR7, -UR8, URZ ;  /* 0x8000000807078290 */ /* 0x000fe4000fffe0ff */
[----:B------:R-:W-:-:S02]  /*1590*/  @!UP0 UIMAD UR6, UR9, UR6, UR8 ;  /* 0x00000006090682a4 */ /* 0x000fc4000f8e0208 */
[----:B------:R-:W-:Y:S02]  /*15a0*/  @!UP0 UIMAD UR4, UR7, UR19, UR5 ;  /* 0x00000013070482a4 */ /* 0x000fe4000f8e0205 */
[----:B------:R-:W-:Y:S02]  /*15b0*/  UIMAD UR30, UR20, UR11, UR30 ;  /* 0x0000000b141e72a4 */ /* 0x000fe4000f8e021e */
[----:B------:R-:W-:Y:S01]  /*15c0*/  UIMAD UR31, UR4, UR14, UR10 ;  /* 0x0000000e041f72a4 */ /* 0x000fe2000f8e020a */
[----:B------:R-:W-:Y:S02]  /*15d0*/  @!UP0 UMOV UR5, UR6 ;  /* 0x0000000600058c82 */ /* 0x000fe40008000000 */
[----:B------:R-:W-:-:S12]  /*15e0*/  UIMAD UR30, UR5, UR20, UR30 ;  /* 0x00000014051e72a4 */ /* 0x000fd8000f8e021e */
.L_x_19:
[----:B------:R-:W-:-:S09]  /*15f0*/  UISETP.NE.AND UP0, UPT, UR22, 0x1, UPT ;  /* 0x000000011600788c */ /* 0x000fd2000bf05270 */
[----:B------:R-:W-:Y:S05]  /*1600*/  BRA.U UP0, `(.L_x_20) ;  /* 0x0000000100407547 */ /* 0x000fea000b800000 */
[----:B------:R-:W2:Y:S01]  /*1610*/  LDCU.128 UR8, c[0x0][0xb10] ;  /* 0x00016200ff0877ac */ /* 0x000ea20008000c00 */
[----:B------:R-:W3:Y:S01]  /*1620*/  LDCU UR12, c[0x0][0xb0c] ;  /* 0x00016180ff0c77ac */ /* 0x000ee20008000800 */
[----:B------:R-:W4:Y:S01]  /*1630*/  LDCU UR13, c[0x0][0xb20] ;  /* 0x00016400ff0d77ac */ /* 0x000f220008000800 */
[----:B--2---:R-:W-:Y:S02]  /*1640*/  UIMAD.WIDE.U32 UR4, UR30, UR8, URZ ;  /* 0x000000081e0472a5 */ /* 0x004fe4000f8e00ff */
[----:B------:R-:W-:Y:S02]  /*1650*/  UIMAD.WIDE.U32 UR6, UR31, UR11, URZ ;  /* 0x0000000b1f0672a5 */ /* 0x000fe4000f8e00ff */
[----:B---3--:R-:W-:Y:S02]  /*1660*/  UISETP.NE.AND UP0, UPT, UR12, 0x1, UPT ;  /* 0x000000010c00788c */ /* 0x008fe4000bf05270 */
[----:B------:R-:W-:-:S03]  /*1670*/  USHF.R.U32.HI UR5, URZ, UR9, UR5 ;  /* 0x00000009ff057299 */ /* 0x000fc60008011605 */
[----:B------:R-:W-:Y:S01]  /*1680*/  UMOV UR4, UR7 ;  /* 0x0000000700047c82 */ /* 0x000fe20008000000 */
[----:B------:R-:W-:Y:S02]  /*1690*/  USEL UR5, UR30, UR5, !UP0 ;  /* 0x000000051e057287 */ /* 0x000fe4000c000000 */
[----:B------:R-:W-:Y:S02]  /*16a0*/  UISETP.NE.AND UP0, UPT, UR10, 0x1, UPT ;  /* 0x000000010a00788c */ /* 0x000fe4000bf05270 */
[----:B----4-:R-:W-:-:S04]  /*16b0*/  USHF.R.U32.HI UR4, URZ, UR13, UR4 ;  /* 0x0000000dff047299 */ /* 0x010fc80008011604 */
[----:B------:R-:W-:-:S04]  /*16c0*/  USEL UR4, UR31, UR4, !UP0 ;  /* 0x000000041f047287 */ /* 0x000fc8000c000000 */
[----:B------:R-:W-:Y:S02]  /*16d0*/  UIADD3 UR6, UPT, UPT, UR5, -UR4, URZ ;  /* 0x8000000405067290 */ /* 0x000fe4000fffe0ff */
[----:B------:R-:W-:Y:S02]  /*16e0*/  UIADD3 UR4, UPT, UPT, -UR5, UR4, URZ ;  /* 0x0000000405047290 */ /* 0x000fe4000fffe1ff */
[----:B------:R-:W-:Y:S02]  /*16f0*/  UIMAD UR31, UR6, UR10, UR31 ;  /* 0x0000000a061f72a4 */ /* 0x000fe4000f8e021f */
[----:B------:R-:W-:-:S12]  /*1700*/  UIMAD UR30, UR4, UR12, UR30 ;  /* 0x0000000c041e72a4 */ /* 0x000fd8000f8e021e */
.L_x_20:
[----:B------:R-:W-:Y:S01]  /*1710*/  UISETP.NE.AND UP0, UPT, UR18, 0x2, UPT ;  /* 0x000000021200788c */ /* 0x000fe2000bf05270 */
[----:B------:R-:W-:Y:S09]  /*1720*/  BRA.U !UP6, `(.L_x_21) ;  /* 0x000000010e0c7547 */ /* 0x000ff2000b800000 */
[----:B------:R-:W-:Y:S01]  /*1730*/  UCGABAR_WAIT ;  /* 0x0000000000007dc7 */ /* 0x000fe20008000000 */
[----:B------:R-:W-:Y:S01]  /*1740*/  CCTL.IVALL ;  /* 0x00000000ff00798f */ /* 0x000fe20002000000 */
[----:B------:R-:W-:Y:S05]  /*1750*/  BRA `(.L_x_22) ;  /* 0x0000000000047947 */ /* 0x000fea0003800000 */
.L_x_21:
[----:B------:R-:W-:Y:S06]  /*1760*/  BAR.SYNC.DEFER_BLOCKING 0x0 ;  /* 0x0000000000007b1d */ /* 0x000fec0000010000 */
.L_x_22:
[----:B------:R-:W-:Y:S05]  /*1770*/  BRA.U UP0, `(.L_x_23) ;  /* 0x0000001500947547 */ /* 0x000fea000b800000 */
[----:B------:R-:W2:Y:S01]  /*1780*/  LDCU UR6, c[0x0][0x38c] ;  /* 0x00007180ff0677ac */ /* 0x000ea20008000800 */
[----:B------:R-:W3:Y:S01]  /*1790*/  S2UR UR8, SR_CgaCtaId ;  /* 0x00000000000879c3 */ /* 0x000ee20000008800 */
[----:B------:R-:W-:Y:S01]  /*17a0*/  PLOP3.LUT P1, PT, PT, PT, UP3, 0x80, 0x8 ;  /* 0x000000000008781c */ /* 0x000fe20003f2f038 */
[----:B------:R-:W-:Y:S01]  /*17b0*/  IMAD.MOV.U32 R12, RZ, RZ, 0x1 ;  /* 0x00000001ff0c7424 */ /* 0x000fe200078e00ff */
[----:B------:R-:W-:Y:S01]  /*17c0*/  UMOV UR7, 0x400 ;  /* 0x0000040000077882 */ /* 0x000fe20000000000 */
[----:B------:R-:W-:Y:S01]  /*17d0*/  UISETP.NE.AND UP1, UPT, UR18, URZ, UPT ;  /* 0x000000ff1200728c */ /* 0x000fe2000bf25270 */
[----:B------:R-:W-:Y:S01]  /*17e0*/  ISETP.EQ.OR P2, PT, R0, RZ, P3 ;  /* 0x000000ff0000720c */ /* 0x000fe20001f42670 */
[----:B------:R-:W-:Y:S01]  /*17f0*/  USEL UR24, URZ, 0x1, UP4 ;  /* 0x00000001ff187887 */ /* 0x000fe2000a000000 */
[----:B------:R-:W-:Y:S02]  /*1800*/  PLOP3.LUT P1, PT, P1, PT, PT, 0x8, 0x80 ;  /* 0x000000000080781c */ /* 0x000fe40000f2e170 */
[----:B------:R-:W-:Y:S01]  /*1810*/  CS2R R10, SRZ ;  /* 0x00000000000a7805 */ /* 0x000fe2000001ff00 */
[----:B------:R-:W-:Y:S01]  /*1820*/  IMAD.MOV.U32 R9, RZ, RZ, RZ ;  /* 0x000000ffff097224 */ /* 0x000fe200078e00ff */
[----:B------:R-:W4:Y:S01]  /*1830*/  LDCU UR40, c[0x0][0x370] ;  /* 0x00006e00ff2877ac */ /* 0x000f220008000800 */
[----:B------:R-:W-:Y:S01]  /*1840*/  IMAD.MOV.U32 R8, RZ, RZ, 0x1 ;  /* 0x00000001ff087424 */ /* 0x000fe200078e00ff */
[----:B------:R-:W1:Y:S01]  /*1850*/  LDCU.64 UR26, c[0x0][0x348] ;  /* 0x00006900ff1a77ac */ /* 0x000e620008000a00 */
[----:B--2---:R-:W-:-:S02]  /*1860*/  UIADD3 UR5, UPT, UPT, UR6, 0x3f, URZ ;  /* 0x0000003f06057890 */ /* 0x004fc4000fffe0ff */
[----:B------:R-:W-:Y:S02]  /*1870*/  USHF.R.U32.HI UR45, URZ, 0x6, UR28 ;  /* 0x00000006ff2d7899 */ /* 0x000fe4000801161c */
[----:B------:R-:W-:Y:S02]  /*1880*/  USHF.R.S32.HI UR4, URZ, 0x1f, UR5 ;  /* 0x0000001fff047899 */ /* 0x000fe40008011405 */
[----:B---3--:R-:W-:Y:S02]  /*1890*/  ULEA UR7, UR8, UR7, 0x18 ;  /* 0x0000000708077291 */ /* 0x008fe4000f8ec0ff */
[----:B------:R-:W-:Y:S02]  /*18a0*/  ULEA.HI UR4, UR4, UR5, URZ, 0x6 ;  /* 0x0000000504047291 */ /* 0x000fe4000f8f30ff */
[----:B------:R-:W-:Y:S02]  /*18b0*/  UIADD3 UR46, UPT, UPT, UR6, 0x7e, URZ ;  /* 0x0000007e062e7890 */ /* 0x000fe4000fffe0ff */
[----:B------:R-:W-:-:S02]  /*18c0*/  USHF.R.S32.HI UR43, URZ, 0x6, UR4 ;  /* 0x00000006ff2b7899 */ /* 0x000fc40008011404 */
[----:B------:R-:W-:Y:S02]  /*18d0*/  UIADD3 UR4, UPT, UPT, UR6, -0x1, URZ ;  /* 0xffffffff06047890 */ /* 0x000fe4000fffe0ff */
[----:B------:R-:W-:Y:S02]  /*18e0*/  UISETP.LT.U32.AND UP0, UPT, UR43, 0xa, UPT ;  /* 0x0000000a2b00788c */ /* 0x000fe4000bf01070 */
[----:B------:R-:W-:Y:S02]  /*18f0*/  UISETP.GE.U32.AND UP2, UPT, UR4, -0x7f, UPT ;  /* 0xffffff810400788c */ /* 0x000fe4000bf46070 */
[----:B------:R-:W-:Y:S01]  /*1900*/  USEL UR41, UR43, 0xa, UP0 ;  /* 0x0000000a2b297887 */ /* 0x000fe20008000000 */
[----:B------:R-:W2:Y:S03]  /*1910*/  LDCU UR39, c[0x0][0x374] ;  /* 0x00006e80ff2777ac */ /* 0x000ea60008000800 */
[----:B------:R-:W-:-:S02]  /*1920*/  UIADD3 UR21, UPT, UPT, UR41, -0x1, URZ ;  /* 0xffffffff29157890 */ /* 0x000fc4000fffe0ff */
[----:B------:R-:W-:-:S03]  /*1930*/  USEL UR24, UR24, 0x2, UP1 ;  /* 0x0000000218187887 */ /* 0x000fc60008800000 */
[----:B------:R-:W-:Y:S02]  /*1940*/  @UP2 UIADD3 UR21, UPT, UPT, UR41, URZ, URZ ;  /* 0x000000ff29152290 */ /* 0x000fe4000fffe0ff */
[----:B------:R-:W-:Y:S02]  /*1950*/  UIADD3 UR29, UPT, UPT, UR7, 0x10400, UR28 ;  /* 0x00010400071d7890 */ /* 0x000fe4000fffe01c */
[----:B------:R-:W-:Y:S02]  /*1960*/  UIADD3 UR44, UPT, UPT, UR43, -UR41, URZ ;  /* 0x800000292b2c7290 */ /* 0x000fe4000fffe0ff */
[----:B------:R-:W-:Y:S01]  /*1970*/  UIADD3 UR21, UPT, UPT, UR21, 0x1, URZ ;  /* 0x0000000115157890 */ /* 0x000fe2000fffe0ff */
[----:B-1--4-:R-:W-:-:S11]  /*1980*/  UMOV UR5, URZ ;  /* 0x000000ff00057c82 */ /* 0x012fd60008000000 */
.L_x_43:
[----:B-1----:R-:W1:Y:S02]  /*1990*/  S2UR UR4, SR_CgaCtaId ;  /* 0x00000000000479c3 */ /* 0x002e640000008800 */
[----:B-1----:R-:W-:-:S09]  /*19a0*/  UISETP.NE.AND UP0, UPT, UR4, URZ, UPT ;  /* 0x000000ff0400728c */ /* 0x002fd2000bf05270 */
[----:B------:R-:W-:Y:S05]  /*19b0*/  BRA.U UP0, `(.L_x_24) ;  /* 0x0000000100287547 */ /* 0x000fea000b800000 */
[----:B------:R-:W-:Y:S02]  /*19c0*/  LEA R0, R9, UR7, 0x3 ;  /* 0x0000000709007c11 */ /* 0x000fe4000f8e18ff */
[----:B------:R-:W-:-:S04]  /*19d0*/  SHF.L.U32 R3, R8, 0x1f, RZ ;  /* 0x0000001f08037819 */ /* 0x000fc800000006ff */
[----:B------:R-:W1:Y:S02]  /*19e0*/  SYNCS.PHASECHK.TRANS64.TRYWAIT P0, [R0+URZ+0x160], R3 ;  /* 0x00016003000075a7 */ /* 0x000e6400080011ff */
[----:B-1----:R-:W-:Y:S05]  /*19f0*/  @!P0 BRA `(.L_x_25) ;  /* 0x0000008000588947 */ /* 0x002fea0003800000 */
.L_x_139:
[----:B------:R3:W-:Y:S01]  /*1a00*/  SYNCS.ARRIVE.TRANS64.A1T0 RZ, [R0+URZ+0x150], RZ ;  /* 0x000150ff00ff79a7 */ /* 0x0007e200081000ff */
[----:B------:R-:W-:-:S05]  /*1a10*/  VIADD R9, R9, 0x1 ;  /* 0x0000000109097836 */ /* 0x000fca0000000000 */
[----:B------:R-:W-:-:S04]  /*1a20*/  ISETP.NE.AND P0, PT, R9, 0x2, PT ;  /* 0x000000020900780c */ /* 0x000fc80003f05270 */
[----:B-1----:R-:W-:Y:S02]  /*1a30*/  SEL R3, RZ, 0x1, P0 ;  /* 0x00000001ff037807 */ /* 0x002fe40000000000 */
[----:B------:R-:W-:Y:S02]  /*1a40*/  SEL R9, R9, RZ, P0 ;  /* 0x000000ff09097207 */ /* 0x000fe40000000000 */
[----:B------:R-:W-:-:S07]  /*1a50*/  LOP3.LUT R8, R8, R3, RZ, 0x3c, !PT ;  /* 0x0000000308087212 */ /* 0x000fce00078e3cff */
.L_x_24:
[----:B------:R-:W-:Y:S01]  /*1a60*/  ULEA UR4, UR5, UR7, 0x3 ;  /* 0x0000000705047291 */ /* 0x000fe2000f8e18ff */
[----:B---3--:R-:W-:Y:S01]  /*1a70*/  SHF.L.U32 R0, R12, 0x1f, RZ ;  /* 0x0000001f0c007819 */ /* 0x008fe200000006ff */
[----:B------:R-:W-:Y:S02]  /*1a80*/  UISETP.GE.U32.AND UP0, UPT, UR46, 0x7f, UPT ;  /* 0x0000007f2e00788c */ /* 0x000fe4000bf06070 */
[----:B------:R-:W-:Y:S02]  /*1a90*/  USHF.L.U32 UR35, UR30, 0x6, URZ ;  /* 0x000000061e237899 */ /* 0x000fe400080006ff */
[----:B------:R-:W-:Y:S01]  /*1aa0*/  ULEA UR19, UR31, UR45, 0x8 ;  /* 0x0000002d1f137291 */ /* 0x000fe2000f8e40ff */
[----:B------:R-:W-:Y:S02]  /*1ab0*/  UMOV UR13, URZ ;  /* 0x000000ff000d7c82 */ /* 0x000fe40008000000 */
[----:B------:R1:W3:Y:S02]  /*1ac0*/  SYNCS.PHASECHK.TRANS64.TRYWAIT P0, [UR4+0x50], R0 ;  /* 0x00005000ff0075a7 */ /* 0x0002e40008001104 */
[----:B------:R-:W-:Y:S07]  /*1ad0*/  BRA.U !UP0, `(.L_x_26) ;  /* 0x0000000108bc7547 */ /* 0x000fee000b800000 */
[----:B------:R-:W-:Y:S01]  /*1ae0*/  UMOV UR6, URZ ;  /* 0x000000ff00067c82 */ /* 0x000fe20008000000 */
[----:B------:R-:W-:-:S05]  /*1af0*/  UMOV UR4, UR5 ;  /* 0x0000000500047c82 */ /* 0x000fca0008000000 */
.L_x_32:
[----:B------:R-:W-:Y:S01]  /*1b00*/  ULEA UR33, UR4, UR7, 0x3 ;  /* 0x0000000704217291 */ /* 0x000fe2000f8e18ff */
[----:B---3--:R-:W-:Y:S01]  /*1b10*/  @!P3 MOV R2, 0x5000 ;  /* 0x000050000002b802 */ /* 0x008fe20000000f00 */
[----:B-1-34-:R-:W-:Y:S10]  /*1b20*/  @P0 BRA `(.L_x_27) ;  /* 0x00000000000c0947 */ /* 0x01aff40003800000 */
[----:B------:R-:W-:-:S04]  /*1b30*/  SHF.L.U32 R3, R12, 0x1f, RZ ;  /* 0x0000001f0c037819 */ /* 0x000fc800000006ff */
[----:B------:R-:W3:Y:S02]  /*1b40*/  SYNCS.PHASECHK.TRANS64.TRYWAIT P0, [UR33+0x50], R3 ;  /* 0x00005003ff0075a7 */ /* 0x000ee40008001121 */
[----:B---3--:R-:W-:Y:S05]  /*1b50*/  @!P0 BRA `(.L_x_28) ;  /* 0x0000008000148947 */ /* 0x008fea0003800000 */
.L_x_27:
[----:B------:R3:W-:Y:S01]  /*1b60*/  @!P3 SYNCS.ARRIVE.TRANS64 RZ, [UR33], R2 ;  /* 0x00000002ffffb9a7 */ /* 0x0007e20008000021 */
[----:B------:R-:W-:-:S04]  /*1b70*/  ULOP3.LUT UR5, UR24, 0x2, URZ, 0xfc, !UPT ;  /* 0x0000000218057892 */ /* 0x000fc8000f8efcff */
[----:B------:R-:W-:-:S09]  /*1b80*/  UISETP.NE.AND UP0, UPT, UR5, 0x2, UPT ;  /* 0x000000020500788c */ /* 0x000fd2000bf05270 */
[----:B------:R-:W-:Y:S05]  /*1b90*/  BRA.U UP0, `(.L_x_29) ;  /* 0x0000000100047547 */ /* 0x000fea000b800000 */
[----:B--2---:R-:W-:Y:S05]  /*1ba0*/  BPT.TRAP 0x1 ;  /* 0x000000040000795c */ /* 0x004fea0000300000 */
.L_x_29:
[----:B------:R-:W-:Y:S04]  /*1bb0*/  BSSY.RECONVERGENT B0, `(.L_x_30) ;  /* 0x0000003000007945 */ /* 0x000fe80003800200 */
[----:B------:R-:W-:Y:S05]  /*1bc0*/  @P2 BRA `(.L_x_31) ;  /* 0x0000000000042947 */ /* 0x000fea0003800000 */
[----:B--2---:R-:W-:Y:S05]  /*1bd0*/  BPT.TRAP 0x1 ;  /* 0x000000040000795c */ /* 0x004fea0000300000 */
.L_x_31:
[----:B--2---:R-:W-:Y:S05]  /*1be0*/  BSYNC.RECONVERGENT B0 ;  /* 0x0000000000007941 */ /* 0x004fea0003800200 */
.L_x_30:
[----:B------:R-:W-:Y:S02]  /*1bf0*/  UIADD3 UR5, UPT, UPT, UR4, 0x1, URZ ;  /* 0x0000000104057890 */ /* 0x000fe4000fffe0ff */
[----:B------:R-:W-:Y:S02]  /*1c00*/  USHF.L.U32 UR34, UR6, 0x6, URZ ;  /* 0x0000000606227899 */ /* 0x000fe400080006ff */
[----:B------:R-:W-:Y:S02]  /*1c10*/  UISETP.NE.AND UP0, UPT, UR5, 0xa, UPT ;  /* 0x0000000a0500788c */ /* 0x000fe4000bf05270 */
[----:B------:R-:W-:Y:S02]  /*1c20*/  UIADD3 UR6, UPT, UPT, UR6, 0x1, URZ ;  /* 0x0000000106067890 */ /* 0x000fe4000fffe0ff */
[----:B------:R-:W-:Y:S02]  /*1c30*/  USEL UR9, URZ, 0x1, UP0 ;  /* 0x00000001ff097887 */ /* 0x000fe40008000000 */
[----:B------:R-:W-:-:S02]  /*1c40*/  USEL UR5, UR5, URZ, UP0 ;  /* 0x000000ff05057287 */ /* 0x000fc40008000000 */
[----:B------:R-:W-:Y:S02]  /*1c50*/  ULEA UR32, UR4, UR7, 0xc ;  /* 0x0000000704207291 */ /* 0x000fe4000f8e60ff */
[----:B------:R-:W-:Y:S01]  /*1c60*/  ULEA UR8, UR5, UR7, 0x3 ;  /* 0x0000000705087291 */ /* 0x000fe2000f8e18ff */
[----:B------:R-:W-:Y:S01]  /*1c70*/  LOP3.LUT R12, R12, UR9, RZ, 0x3c, !PT ;  /* 0x000000090c0c7c12 */ /* 0x000fe2000f8e3cff */
[----:B------:R-:W-:Y:S02]  /*1c80*/  UIADD3 UR10, UP1, UPT, UR26, 0x80, URZ ;  /* 0x000000801a0a7890 */ /* 0x000fe4000ff3e0ff */
[----:B------:R-:W-:Y:S01]  /*1c90*/  ULEA UR16, UR4, UR28, 0xe ;  /* 0x0000001c04107291 */ /* 0x000fe2000f8e70ff */
[----:B-1----:R-:W-:Y:S01]  /*1ca0*/  SHF.L.U32 R0, R12, 0x1f, RZ ;  /* 0x0000001f0c007819 */ /* 0x002fe200000006ff */
[----:B------:R-:W-:Y:S02]  /*1cb0*/  UIADD3.X UR11, UPT, UPT, URZ, UR27, URZ, UP1, !UPT ;  /* 0x0000001bff0b7290 */ /* 0x000fe40008ffe4ff */
[----:B------:R-:W-:Y:S01]  /*1cc0*/  UIADD3 UR32, UPT, UPT, UR32, 0x6400, URZ ;  /* 0x0000640020207890 */ /* 0x000fe2000fffe0ff */
[----:B------:R4:W1:Y:S01]  /*1cd0*/  SYNCS.PHASECHK.TRANS64.TRYWAIT P0, [UR8+0x50], R0 ;  /* 0x00005000ff0075a7 */ /* 0x0008620008001108 */
[----:B------:R-:W-:-:S02]  /*1ce0*/  UIADD3 UR8, UP0, UPT, UR26, 0x180, URZ ;  /* 0x000001801a087890 */ /* 0x000fc4000ff1e0ff */
[----:B------:R-:W-:Y:S02]  /*1cf0*/  UIADD3 UR16, UPT, UPT, UR7, 0x10400, UR16 ;  /* 0x0001040007107890 */ /* 0x000fe4000fffe010 */
[----:B------:R-:W-:Y:S02]  /*1d00*/  UIADD3.X UR9, UPT, UPT, URZ, UR27, URZ, UP0, !UPT ;  /* 0x0000001bff097290 */ /* 0x000fe400087fe4ff */
[----:B------:R-:W-:Y:S01]  /*1d10*/  UISETP.NE.AND UP0, UPT, UR6, UR21, UPT ;  /* 0x000000150600728c */ /* 0x000fe2000bf05270 */
[----:B------:R-:W-:Y:S01]  /*1d20*/  UMOV UR12, 0x0 ;  /* 0x00000000000c7882 */ /* 0x000fe20000000000 */
[----:B------:R-:W-:Y:S01]  /*1d30*/  UMOV UR13, 0x10000000 ;  /* 0x10000000000d7882 */ /* 0x000fe20000000000 */
[----:B------:R-:W-:Y:S01]  /*1d40*/  UMOV UR4, 0xf0000 ;  /* 0x000f000000047882 */ /* 0x000fe20000000000 */
[----:B------:R-:W-:Y:S01]  /*1d50*/  UMOV UR20, UR36 ;  /* 0x0000002400147c82 */ /* 0x000fe20008000000 */
[----:B------:R-:W-:Y:S01]  /*1d60*/  UMOV UR17, UR33 ;  /* 0x0000002100117c82 */ /* 0x000fe20008000000 */
[----:B------:R-:W-:Y:S01]  /*1d70*/  UMOV UR18, UR34 ;  /* 0x0000002200127c82 */ /* 0x000fe20008000000 */
[----:B------:R-:W-:Y:S01]  /*1d80*/  UTMALDG.3D [UR32], [UR10], desc[UR12] ;  /* 0x00000c200a0075b4 */ /* 0x000fe20008011000 */
[----:B------:R2:W-:Y:S02]  /*1d90*/  UTMALDG.3D.MULTICAST [UR16], [UR8], UR4, desc[UR12] ;  /* 0x00000c10080073b4 */ /* 0x0005e40008011804 */
[----:B--2---:R-:W-:Y:S01]  /*1da0*/  UMOV UR13, UR21 ;  /* 0x00000015000d7c82 */ /* 0x004fe20008000000 */
[----:B------:R-:W-:Y:S01]  /*1db0*/  UMOV UR4, UR5 ;  /* 0x0000000500047c82 */ /* 0x000fe20008000000 */
[----:B------:R-:W-:Y:S05]  /*1dc0*/  BRA.U UP0, `(.L_x_32) ;  /* 0xfffffffd004c7547 */ /* 0x000fea000b83ffff */
.L_x_26:
[----:B------:R-:W-:Y:S01]  /*1dd0*/  ULEA UR4, UR5, UR7, 0x3 ;  /* 0x0000000705047291 */ /* 0x000fe2000f8e18ff */
[----:B-1--4-:R-:W-:Y:S01]  /*1de0*/  SHF.L.U32 R0, R12, 0x1f, RZ ;  /* 0x0000001f0c007819 */ /* 0x012fe200000006ff */
[----:B------:R-:W-:Y:S01]  /*1df0*/  @!P1 SYNCS.ARRIVE.TRANS64.A1T0 RZ, [UR7+0xe8], RZ ;  /* 0x0000e8ffffff99a7 */ /* 0x000fe20008100007 */
[----:B------:R-:W-:-:S06]  /*1e00*/  UISETP.GT.AND UP0, UPT, UR43, UR41, UPT ;  /* 0x000000292b00728c */ /* 0x000fcc000bf04270 */
[----:B---3--:R1:W3:Y:S03]  /*1e10*/  SYNCS.PHASECHK.TRANS64.TRYWAIT P0, [UR4+0x50], R0 ;  /* 0x00005000ff0075a7 */ /* 0x0082e60008001104 */
[----:B------:R-:W-:Y:S05]  /*1e20*/  BRA.U !UP0, `(.L_x_33) ;  /* 0x0000000108bc7547 */ /* 0x000fea000b800000 */
[----:B------:R-:W-:Y:S01]  /*1e30*/  UIADD3 UR25, UPT, UPT, UR44, UR13, URZ ;  /* 0x0000000d2c197290 */ /* 0x000fe2000fffe0ff */
[----:B------:R-:W-:-:S11]  /*1e40*/  UMOV UR4, UR5 ;  /* 0x0000000500047c82 */ /* 0x000fd60008000000 */
.L_x_39:
[----:B------:R-:W-:Y:S01]  /*1e50*/  ULEA UR9, UR4, UR7, 0x3 ;  /* 0x0000000704097291 */ /* 0x000fe2000f8e18ff */
[----:B---3--:R-:W-:Y:S01]  /*1e60*/  @!P3 MOV R2, 0x5000 ;  /* 0x000050000002b802 */ /* 0x008fe20000000f00 */
[----:B-1-3--:R-:W-:Y:S10]  /*1e70*/  @P0 BRA `(.L_x_34) ;  /* 0x00000000000c0947 */ /* 0x00aff40003800000 */
[----:B------:R-:W-:-:S04]  /*1e80*/  SHF.L.U32 R3, R12, 0x1f, RZ ;  /* 0x0000001f0c037819 */ /* 0x000fc800000006ff */
[----:B------:R-:W3:Y:S02]  /*1e90*/  SYNCS.PHASECHK.TRANS64.TRYWAIT P0, [UR9+0x50], R3 ;  /* 0x00005003ff0075a7 */ /* 0x000ee40008001109 */
[----:B---3--:R-:W-:Y:S05]  /*1ea0*/  @!P0 BRA `(.L_x_35) ;  /* 0x0000007c00588947 */ /* 0x008fea0003800000 */
.L_x_34:
[----:B------:R3:W-:Y:S01]  /*1eb0*/  @!P3 SYNCS.ARRIVE.TRANS64 RZ, [UR9], R2 ;  /* 0x00000002ffffb9a7 */ /* 0x0007e20008000009 */
[----:B------:R-:W-:-:S04]  /*1ec0*/  ULOP3.LUT UR5, UR24, 0x2, URZ, 0xfc, !UPT ;  /* 0x0000000218057892 */ /* 0x000fc8000f8efcff */
[----:B------:R-:W-:-:S09]  /*1ed0*/  UISETP.NE.AND UP0, UPT, UR5, 0x2, UPT ;  /* 0x000000020500788c */ /* 0x000fd2000bf05270 */
[----:B------:R-:W-:Y:S05]  /*1ee0*/  BRA.U UP0, `(.L_x_36) ;  /* 0x0000000100047547 */ /* 0x000fea000b800000 */
[----:B--2---:R-:W-:Y:S05]  /*1ef0*/  BPT.TRAP 0x1 ;  /* 0x000000040000795c */ /* 0x004fea0000300000 */
.L_x_36:
[----:B------:R-:W-:Y:S04]  /*1f00*/  BSSY.RECONVERGENT B0, `(.L_x_37) ;  /* 0x0000003000007945 */ /* 0x000fe80003800200 */
[----:B------:R-:W-:Y:S05]  /*1f10*/  @P2 BRA `(.L_x_38) ;  /* 0x0000000000042947 */ /* 0x000fea0003800000 */
[----:B--2---:R-:W-:Y:S05]  /*1f20*/  BPT.TRAP 0x1 ;  /* 0x000000040000795c */ /* 0x004fea0000300000 */
.L_x_38:
[----:B--2---:R-:W-:Y:S05]  /*1f30*/  BSYNC.RECONVERGENT B0 ;  /* 0x0000000000007941 */ /* 0x004fea0003800200 */
.L_x_37:
[----:B------:R-:W-:Y:S02]  /*1f40*/  UIADD3 UR5, UPT, UPT, UR4, 0x1, URZ ;  /* 0x0000000104057890 */ /* 0x000fe4000fffe0ff */
[----:B------:R-:W-:Y:S02]  /*1f50*/  UIADD3 UR14, UP1, UPT, UR26, 0x80, URZ ;  /* 0x000000801a0e7890 */ /* 0x000fe4000ff3e0ff */
[----:B------:R-:W-:Y:S02]  /*1f60*/  UISETP.NE.AND UP0, UPT, UR5, 0xa, UPT ;  /* 0x0000000a0500788c */ /* 0x000fe4000bf05270 */
[----:B------:R-:W-:Y:S02]  /*1f70*/  USHF.L.U32 UR10, UR13, 0x6, URZ ;  /* 0x000000060d0a7899 */ /* 0x000fe400080006ff */
[----:B------:R-:W-:Y:S02]  /*1f80*/  USEL UR8, URZ, 0x1, UP0 ;  /* 0x00000001ff087887 */ /* 0x000fe40008000000 */
[----:B------:R-:W-:-:S02]  /*1f90*/  USEL UR5, UR5, URZ, UP0 ;  /* 0x000000ff05057287 */ /* 0x000fc40008000000 */
[----:B------:R-:W-:Y:S02]  /*1fa0*/  UIADD3 UR22, UP0, UPT, UR26, 0x180, URZ ;  /* 0x000001801a167890 */ /* 0x000fe4000ff1e0ff */
[----:B------:R-:W-:Y:S01]  /*1fb0*/  LOP3.LUT R12, R12, UR8, RZ, 0x3c, !PT ;  /* 0x000000080c0c7c12 */ /* 0x000fe2000f8e3cff */
[----:B------:R-:W-:Y:S02]  /*1fc0*/  ULEA UR8, UR4, UR7, 0xc ;  /* 0x0000000704087291 */ /* 0x000fe4000f8e60ff */
[----:B------:R-:W-:Y:S01]  /*1fd0*/  ULEA UR6, UR5, UR7, 0x3 ;  /* 0x0000000705067291 */ /* 0x000fe2000f8e18ff */
[----:B-1----:R-:W-:Y:S01]  /*1fe0*/  SHF.L.U32 R0, R12, 0x1f, RZ ;  /* 0x0000001f0c007819 */ /* 0x002fe200000006ff */
[----:B------:R-:W-:Y:S02]  /*1ff0*/  UIADD3 UR8, UPT, UPT, UR8, 0x6400, URZ ;  /* 0x0000640008087890 */ /* 0x000fe4000fffe0ff */
[----:B------:R-:W-:Y:S02]  /*2000*/  UIADD3.X UR15, UPT, UPT, URZ, UR27, URZ, UP1, !UPT ;  /* 0x0000001bff0f7290 */ /* 0x000fe40008ffe4ff */
[----:B------:R-:W-:-:S02]  /*2010*/  ULEA UR16, UR4, UR29, 0xe ;  /* 0x0000001d04107291 */ /* 0x000fc4000f8e70ff */
[----:B------:R-:W-:Y:S01]  /*2020*/  UIADD3.X UR23, UPT, UPT, URZ, UR27, URZ, UP0, !UPT ;  /* 0x0000001bff177290 */ /* 0x000fe200087fe4ff */
[----:B------:R4:W1:Y:S01]  /*2030*/  SYNCS.PHASECHK.TRANS64.TRYWAIT P0, [UR6+0x50], R0 ;  /* 0x00005000ff0075a7 */ /* 0x0008620008001106 */
[----:B------:R-:W-:Y:S01]  /*2040*/  UMOV UR30, 0x0 ;  /* 0x00000000001e7882 */ /* 0x000fe20000000000 */
[----:B------:R-:W-:Y:S01]  /*2050*/  UMOV UR31, 0x10000000 ;  /* 0x10000000001f7882 */ /* 0x000fe20000000000 */
[----:B------:R-:W-:Y:S01]  /*2060*/  UMOV UR11, UR35 ;  /* 0x00000023000b7c82 */ /* 0x000fe20008000000 */
[----:B------:R-:W-:Y:S01]  /*2070*/  UMOV UR12, UR36 ;  /* 0x00000024000c7c82 */ /* 0x000fe20008000000 */
[----:B------:R-:W-:Y:S01]  /*2080*/  UMOV UR6, 0xf0000 ;  /* 0x000f000000067882 */ /* 0x000fe20000000000 */
[----:B------:R-:W-:Y:S01]  /*2090*/  UMOV UR20, UR36 ;  /* 0x0000002400147c82 */ /* 0x000fe20008000000 */
[----:B------:R-:W-:Y:S01]  /*20a0*/  UMOV UR17, UR9 ;  /* 0x0000000900117c82 */ /* 0x000fe20008000000 */
[----:B------:R-:W-:Y:S01]  /*20b0*/  UMOV UR18, UR10 ;  /* 0x0000000a00127c82 */ /* 0x000fe20008000000 */
[----:B------:R4:W-:Y:S01]  /*20c0*/  UTMALDG.3D [UR8], [UR14], desc[UR30] ;  /* 0x00001e080e0075b4 */ /* 0x0009e20008011000 */
[----:B------:R-:W-:Y:S01]  /*20d0*/  UIADD3 UR13, UPT, UPT, UR13, 0x1, URZ ;  /* 0x000000010d0d7890 */ /* 0x000fe2000fffe0ff */
[----:B------:R-:W-:-:S03]  /*20e0*/  UMOV UR4, UR5 ;  /* 0x0000000500047c82 */ /* 0x000fc60008000000 */
[----:B------:R-:W-:Y:S01]  /*20f0*/  UISETP.NE.AND UP0, UPT, UR13, UR25, UPT ;  /* 0x000000190d00728c */ /* 0x000fe2000bf05270 */
[----:B------:R4:W-:Y:S08]  /*2100*/  UTMALDG.3D.MULTICAST [UR16], [UR22], UR6, desc[UR30] ;  /* 0x00001e10160073b4 */ /* 0x0009f00008011806 */
[----:B----4-:R-:W-:Y:S05]  /*2110*/  BRA.U UP0, `(.L_x_39) ;  /* 0xfffffffd004c7547 */ /* 0x010fea000b83ffff */
.L_x_33:
[C---:B------:R-:W-:Y:S01]  /*2120*/  LEA R3, R11.reuse, UR7, 0x3 ;  /* 0x000000070b037c11 */ /* 0x040fe2000f8e18ff */
[----:B------:R-:W-:Y:S01]  /*2130*/  NOP ;  /* 0x0000000000007918 */ /* 0x000fe20000000000 */
[----:B-1----:R-:W-:Y:S02]  /*2140*/  SHF.L.U32 R0, R10, 0x1f, RZ ;  /* 0x0000001f0a007819 */ /* 0x002fe400000006ff */
[----:B------:R-:W-:Y:S02]  /*2150*/  LEA R5, R11, UR7, 0x4 ;  /* 0x000000070b057c11 */ /* 0x000fe4000f8e20ff */
[----:B---3--:R-:W1:Y:S02]  /*2160*/  SYNCS.PHASECHK.TRANS64.TRYWAIT P0, [R3+URZ+0xf0], R0 ;  /* 0x0000f000030075a7 */ /* 0x008e6400080011ff */
[----:B-1----:R-:W-:Y:S05]  /*2170*/  @!P0 BRA `(.L_x_40) ;  /* 0x0000007800bc8947 */ /* 0x002fea0003800000 */
.L_x_142:
[----:B------:R-:W3:Y:S01]  /*2180*/  LDS.128 R4, [R5+0x180] ;  /* 0x0001800005047984 */ /* 0x000ee20000000c00 */
[----:B------:R-:W-:Y:S01]  /*2190*/  UISETP.GE.AND UP0, UPT, UR42, 0x1, UPT ;  /* 0x000000012a00788c */ /* 0x000fe2000bf06270 */
[----:B------:R-:W-:Y:S01]  /*21a0*/  @!PT LDS RZ, [RZ] ;  /* 0x00000000fffff984 */ /* 0x000fe20000000800 */
[----:B------:R-:W-:Y:S01]  /*21b0*/  @!PT LDS RZ, [RZ] ;  /* 0x00000000fffff984 */ /* 0x000fe20000000800 */
[----:B------:R-:W-:Y:S01]  /*21c0*/  @!PT LDS RZ, [RZ] ;  /* 0x00000000fffff984 */ /* 0x000fe20000000800 */
[----:B------:R-:W-:Y:S01]  /*21d0*/  @!PT LDS RZ, [RZ] ;  /* 0x00000000fffff984 */ /* 0x000fe20000000800 */
[----:B------:R4:W-:Y:S06]  /*21e0*/  MEMBAR.ALL.CTA ;  /* 0x0000000000007992 */ /* 0x0009ec0000008000 */
[----:B----4-:R-:W4:Y:S01]  /*21f0*/  FENCE.VIEW.ASYNC.S ;  /* 0x00000000000073c6 */ /* 0x010f220000000000 */
[----:B---3--:R-:W-:-:S13]  /*2200*/  LOP3.LUT P0, RZ, R6, 0x1, RZ, 0xc0, !PT ;  /* 0x0000000106ff7812 */ /* 0x008fda000780c0ff */
[----:B----4-:R-:W-:Y:S01]  /*2210*/  VOTEU.ANY UP1, P0 ;  /* 0x0000000000ff7886 */ /* 0x010fe20000020100 */
[----:B------:R-:W-:-:S13]  /*2220*/  PLOP3.LUT P0, PT, PT, PT, UP1, 0x80, 0x8 ;  /* 0x000000000008781c */ /* 0x000fda0003f0f018 */
[----:B-1----:R-:W-:Y:S02]  /*2230*/  @P0 LOP3.LUT R0, R5, 0xffff, RZ, 0xc0, !PT ;  /* 0x0000ffff05000812 */ /* 0x002fe400078ec0ff */
[----:B------:R-:W-:Y:S02]  /*2240*/  @P0 MOV R2, R4 ;  /* 0x0000000400020202 */ /* 0x000fe40000000f00 */
[----:B------:R-:W-:Y:S01]  /*2250*/  @P0 R2UR UR6, R0 ;  /* 0x00000000000602ca */ /* 0x000fe200000e0000 */
[----:B------:R-:W-:Y:S01]  /*2260*/  VIADD R0, R3, 0x100 ;  /* 0x0000010003007836 */ /* 0x000fe20000000000 */
[----:B------:R-:W-:Y:S02]  /*2270*/  @P0 SHF.R.U32.HI R4, RZ, 0x10, R5 ;  /* 0x00000010ff040819 */ /* 0x000fe40000011605 */
[----:B------:R-:W-:Y:S02]  /*2280*/  @P0 R2UR UR8, R2 ;  /* 0x00000000020802ca */ /* 0x000fe400000e0000 */
[----:B------:R-:W-:-:S02]  /*2290*/  PRMT R0, RZ, 0x654, R0 ;  /* 0x00000654ff007816 */ /* 0x000fc40000000000 */
[----:B------:R-:W-:Y:S02]  /*22a0*/  @P0 R2UR UR4, R4 ;  /* 0x00000000040402ca */ /* 0x000fe400000e0000 */
[----:B------:R1:W-:Y:S03]  /*22b0*/  SYNCS.ARRIVE.TRANS64.RED.A1T0 RZ, [R0+URZ], RZ ;  /* 0x000000ff00ff79a7 */ /* 0x0003e600081004ff */
[----:B------:R-:W-:-:S04]  /*22c0*/  @UP1 UMOV UR37, UR6 ;  /* 0x0000000600251c82 */ /* 0x000fc80008000000 */
[----:B------:R-:W-:-:S04]  /*22d0*/  @UP1 UMOV UR38, UR8 ;  /* 0x0000000800261c82 */ /* 0x000fc80008000000 */
[----:B------:R-:W-:Y:S01]  /*22e0*/  @UP1 UMOV UR36, UR4 ;  /* 0x0000000400241c82 */ /* 0x000fe20008000000 */
[----:B------:R-:W-:Y:S05]  /*22f0*/  BRA.U !UP0, `(.L_x_41) ;  /* 0x0000000108d47547 */ /* 0x000fea000b800000 */
[----:B------:R-:W2:Y:S01]  /*2300*/  LDCU.128 UR12, c[0x0][0xb10] ;  /* 0x00016200ff0c77ac */ /* 0x000ea20008000c00 */
[----:B------:R-:W3:Y:S01]  /*2310*/  LDCU UR25, c[0x0][0xb20] ;  /* 0x00016400ff1977ac */ /* 0x000ee20008000800 */
[----:B------:R-:W4:Y:S01]  /*2320*/  LDCU UR20, c[0x0][0xb0c] ;  /* 0x00016180ff1477ac */ /* 0x000f220008000800 */
[----:B------:R-:W1:Y:S01]  /*2330*/  LDCU.64 UR10, c[0x0][0xb28] ;  /* 0x00016500ff0a77ac */ /* 0x000e620008000a00 */
[----:B------:R-:W-:Y:S02]  /*2340*/  UISETP.NE.AND UP3, UPT, UR42, 0x1, UPT ;  /* 0x000000012a00788c */ /* 0x000fe4000bf65270 */
[----:B--2---:R-:W-:Y:S02]  /*2350*/  UIMAD.WIDE.U32 UR16, UR39, UR15, URZ ;  /* 0x0000000f271072a5 */ /* 0x004fe4000f8e00ff */
[----:B------:R-:W-:Y:S02]  /*2360*/  UIMAD.WIDE.U32 UR8, UR40, UR12, URZ ;  /* 0x0000000c280872a5 */ /* 0x000fe4000f8e00ff */
[----:B------:R-:W-:-:S02]  /*2370*/  UISETP.NE.AND UP0, UPT, UR14, 0x1, UPT ;  /* 0x000000010e00788c */ /* 0x000fc4000bf05270 */
[----:B------:R-:W-:Y:S01]  /*2380*/  UIMAD.WIDE.U32 UR22, UR37, UR15, URZ ;  /* 0x0000000f251672a5 */ /* 0x000fe2000f8e00ff */
[----:B------:R-:W-:Y:S02]  /*2390*/  UMOV UR16, UR17 ;  /* 0x0000001100107c82 */ /* 0x000fe40008000000 */
[----:B------:R-:W-:Y:S01]  /*23a0*/  UMOV UR8, UR9 ;  /* 0x0000000900087c82 */ /* 0x000fe20008000000 */
[----:B---3--:R-:W-:Y:S02]  /*23b0*/  USHF.R.U32.HI UR16, URZ, UR25, UR16 ;  /* 0x00000019ff107299 */ /* 0x008fe40008011610 */
[----:B----4-:R-:W-:Y:S02]  /*23c0*/  UISETP.NE.AND UP2, UPT, UR20, 0x1, UPT ;  /* 0x000000011400788c */ /* 0x010fe4000bf45270 */
[----:B------:R-:W-:Y:S02]  /*23d0*/  USHF.R.U32.HI UR8, URZ, UR13, UR8 ;  /* 0x0000000dff087299 */ /* 0x000fe40008011608 */
[----:B------:R-:W-:-:S02]  /*23e0*/  USEL UR6, UR39, UR16, !UP0 ;  /* 0x0000001027067287 */ /* 0x000fc4000c000000 */
[----:B------:R-:W-:Y:S02]  /*23f0*/  USEL UR8, UR40, UR8, !UP2 ;  /* 0x0000000828087287 */ /* 0x000fe4000d000000 */
[----:B-1----:R-:W-:Y:S01]  /*2400*/  UIMAD.WIDE.U32 UR16, UR6, UR10, URZ ;  /* 0x0000000a061072a5 */ /* 0x002fe2000f8e00ff */
[----:B------:R-:W-:Y:S01]  /*2410*/  UMOV UR4, UR23 ;  /* 0x0000001700047c82 */ /* 0x000fe20008000000 */
[----:B------:R-:W-:Y:S02]  /*2420*/  UIMAD.WIDE.U32 UR18, UR38, UR12, URZ ;  /* 0x0000000c261272a5 */ /* 0x000fe4000f8e00ff */
[----:B------:R-:W-:-:S03]  /*2430*/  UIMAD.WIDE.U32 UR22, UR8, UR10, URZ ;  /* 0x0000000a081672a5 */ /* 0x000fc6000f8e00ff */
[----:B------:R-:W-:Y:S01]  /*2440*/  UMOV UR16, UR17 ;  /* 0x0000001100107c82 */ /* 0x000fe20008000000 */
[----:B------:R-:W-:Y:S02]  /*2450*/  USHF.R.U32.HI UR4, URZ, UR25, UR4 ;  /* 0x00000019ff047299 */ /* 0x000fe40008011604 */
[----:B------:R-:W-:Y:S01]  /*2460*/  @UP3 USHF.R.U32.HI UR6, URZ, UR11, UR16 ;  /* 0x0000000bff063299 */ /* 0x000fe20008011610 */
[----:B------:R-:W-:Y:S01]  /*2470*/  UMOV UR18, UR19 ;  /* 0x0000001300127c82 */ /* 0x000fe20008000000 */
[----:B------:R-:W-:Y:S01]  /*2480*/  UMOV UR22, UR23 ;  /* 0x0000001700167c82 */ /* 0x000fe20008000000 */
[----:B------:R-:W-:Y:S02]  /*2490*/  USHF.R.U32.HI UR13, URZ, UR13, UR18 ;  /* 0x0000000dff0d7299 */ /* 0x000fe40008011612 */
[----:B------:R-:W-:Y:S02]  /*24a0*/  USEL UR4, UR37, UR4, !UP0 ;  /* 0x0000000425047287 */ /* 0x000fe4000c000000 */
[----:B------:R-:W-:-:S02]  /*24b0*/  @UP3 USHF.R.U32.HI UR8, URZ, UR11, UR22 ;  /* 0x0000000bff083299 */ /* 0x000fc40008011616 */
[----:B------:R-:W-:Y:S02]  /*24c0*/  UIMAD UR9, UR42, UR6, URZ ;  /* 0x000000062a0972a4 */ /* 0x000fe4000f8e02ff */
[----:B------:R-:W-:Y:S02]  /*24d0*/  USEL UR6, UR38, UR13, !UP2 ;  /* 0x0000000d26067287 */ /* 0x000fe4000d000000 */
[----:B------:R-:W-:Y:S02]  /*24e0*/  UIMAD UR12, UR42, UR8, URZ ;  /* 0x000000082a0c72a4 */ /* 0x000fe4000f8e02ff */
[----:B------:R-:W-:Y:S02]  /*24f0*/  UISETP.GE.AND UP0, UPT, UR4, UR9, UPT ;  /* 0x000000090400728c */ /* 0x000fe4000bf06270 */
[----:B------:R-:W-:Y:S02]  /*2500*/  UIMAD.WIDE.U32 UR16, UR4, UR10, URZ ;  /* 0x0000000a041072a5 */ /* 0x000fe4000f8e00ff */
[----:B------:R-:W-:-:S02]  /*2510*/  UISETP.GE.OR UP0, UPT, UR6, UR12, UP0 ;  /* 0x0000000c0600728c */ /* 0x000fc40008706670 */
[----:B------:R-:W-:Y:S02]  /*2520*/  UIMAD.WIDE.U32 UR12, UR6, UR10, URZ ;  /* 0x0000000a060c72a5 */ /* 0x000fe4000f8e00ff */
[----:B------:R-:W-:Y:S01]  /*2530*/  UIADD3 UR15, UPT, UPT, -UR4, URZ, URZ ;  /* 0x000000ff040f7290 */ /* 0x000fe2000fffe1ff */
[----:B------:R-:W-:Y:S01]  /*2540*/  UMOV UR10, UR17 ;  /* 0x00000011000a7c82 */ /* 0x000fe20008000000 */
[----:B------:R-:W-:Y:S02]  /*2550*/  UIADD3 UR12, UPT, UPT, -UR6, URZ, URZ ;  /* 0x000000ff060c7290 */ /* 0x000fe4000fffe1ff */
[----:B------:R-:W-:-:S03]  /*2560*/  USHF.R.U32.HI UR10, URZ, UR11, UR10 ;  /* 0x0000000bff0a7299 */ /* 0x000fc6000801160a */
[----:B------:R-:W-:Y:S01]  /*2570*/  @!UP0 UMOV UR9, UR13 ;  /* 0x0000000d00098c82 */ /* 0x000fe20008000000 */
[----:B------:R-:W-:Y:S02]  /*2580*/  UIMAD UR15, UR14, UR15, UR37 ;  /* 0x0000000f0e0f72a4 */ /* 0x000fe4000f8e0225 */
[----:B------:R-:W-:Y:S02]  /*2590*/  USEL UR10, UR4, UR10, !UP3 ;  /* 0x0000000a040a7287 */ /* 0x000fe4000d800000 */
[----:B------:R-:W-:Y:S02]  /*25a0*/  @!UP0 USHF.R.U32.HI UR9, URZ, UR11, UR9 ;  /* 0x0000000bff098299 */ /* 0x000fe40008011609 */
[----:B------:R-:W-:Y:S02]  /*25b0*/  UIADD3 UR11, UPT, UPT, -UR10, URZ, URZ ;  /* 0x000000ff0a0b7290 */ /* 0x000fe4000fffe1ff */
[----:B------:R-:W-:Y:S02]  /*25c0*/  @!UP0 USEL UR9, UR6, UR9, !UP3 ;  /* 0x0000000906098287 */ /* 0x000fe4000d800000 */
[----:B------:R-:W-:-:S02]  /*25d0*/  UIMAD UR11, UR42, UR11, UR4 ;  /* 0x0000000b2a0b72a4 */ /* 0x000fc4000f8e0204 */
[----:B------:R-:W-:Y:S02]  /*25e0*/  @!UP0 UIADD3 UR10, UPT, UPT, UR10, -UR9, URZ ;  /* 0x800000090a0a8290 */ /* 0x000fe4000fffe0ff */
[----:B------:R-:W-:Y:S02]  /*25f0*/  @!UP0 UIMAD UR9, UR11, UR8, UR9 ;  /* 0x000000080b0982a4 */ /* 0x000fe4000f8e0209 */
[----:B------:R-:W-:Y:S02]  /*2600*/  @!UP0 UIMAD UR4, UR42, UR10, UR6 ;  /* 0x0000000a2a0482a4 */ /* 0x000fe4000f8e0206 */
[----:B------:R-:W-:Y:S02]  /*2610*/  UIMAD UR8, UR20, UR12, UR38 ;  /* 0x0000000c140872a4 */ /* 0x000fe4000f8e0226 */
[----:B------:R-:W-:Y:S01]  /*2620*/  UIMAD UR37, UR4, UR14, UR15 ;  /* 0x0000000e042572a4 */ /* 0x000fe2000f8e020f */
[----:B------:R-:W-:Y:S02]  /*2630*/  @!UP0 UMOV UR6, UR9 ;  /* 0x0000000900068c82 */ /* 0x000fe40008000000 */
[----:B------:R-:W-:-:S12]  /*2640*/  UIMAD UR38, UR6, UR20, UR8 ;  /* 0x00000014062672a4 */ /* 0x000fd8000f8e0208 */
.L_x_41:
[----:B------:R-:W3:Y:S02]  /*2650*/  LDCU UR4, c[0x0][0xb30] ;  /* 0x00016600ff0477ac */ /* 0x000ee40008000800 */
[----:B---3--:R-:W-:-:S09]  /*2660*/  UISETP.NE.AND UP0, UPT, UR4, 0x1, UPT ;  /* 0x000000010400788c */ /* 0x008fd2000bf05270 */
[----:B------:R-:W-:Y:S05]  /*2670*/  BRA.U UP0, `(.L_x_42) ;  /* 0x0000000100447547 */ /* 0x000fea000b800000 */
[----:B------:R-:W3:Y:S01]  /*2680*/  LDCU.128 UR12, c[0x0][0xb10] ;  /* 0x00016200ff0c77ac */ /* 0x000ee20008000c00 */
[----:B------:R-:W4:Y:S01]  /*2690*/  LDCU UR16, c[0x0][0xb0c] ;  /* 0x00016180ff1077ac */ /* 0x000f220008000800 */
[----:B------:R-:W1:Y:S01]  /*26a0*/  LDCU UR17, c[0x0][0xb20] ;  /* 0x00016400ff1177ac */ /* 0x000e620008000800 */
[----:B---3--:R-:W-:Y:S02]  /*26b0*/  UIMAD.WIDE.U32 UR10, UR38, UR12, URZ ;  /* 0x0000000c260a72a5 */ /* 0x008fe4000f8e00ff */
[----:B------:R-:W-:Y:S02]  /*26c0*/  UIMAD.WIDE.U32 UR8, UR37, UR15, URZ ;  /* 0x0000000f250872a5 */ /* 0x000fe4000f8e00ff */
[----:B----4-:R-:W-:Y:S02]  /*26d0*/  UISETP.NE.AND UP2, UPT, UR16, 0x1, UPT ;  /* 0x000000011000788c */ /* 0x010fe4000bf45270 */
[----:B------:R-:W-:Y:S01]  /*26e0*/  UISETP.NE.AND UP0, UPT, UR14, 0x1, UPT ;  /* 0x000000010e00788c */ /* 0x000fe2000bf05270 */
[----:B------:R-:W-:-:S02]  /*26f0*/  UMOV UR6, UR11 ;  /* 0x0000000b00067c82 */ /* 0x000fc40008000000 */
[----:B------:R-:W-:Y:S01]  /*2700*/  UMOV UR4, UR9 ;  /* 0x0000000900047c82 */ /* 0x000fe20008000000 */
[----:B------:R-:W-:Y:S02]  /*2710*/  USHF.R.U32.HI UR6, URZ, UR13, UR6 ;  /* 0x0000000dff067299 */ /* 0x000fe40008011606 */
[----:B-1----:R-:W-:Y:S02]  /*2720*/  USHF.R.U32.HI UR4, URZ, UR17, UR4 ;  /* 0x00000011ff047299 */ /* 0x002fe40008011604 */
[----:B------:R-:W-:Y:S02]  /*2730*/  USEL UR6, UR38, UR6, !UP2 ;  /* 0x0000000626067287 */ /* 0x000fe4000d000000 */
[----:B------:R-:W-:-:S04]  /*2740*/  USEL UR4, UR37, UR4, !UP0 ;  /* 0x0000000425047287 */ /* 0x000fc8000c000000 */
[----:B------:R-:W-:Y:S02]  /*2750*/  UIADD3 UR8, UPT, UPT, UR6, -UR4, URZ ;  /* 0x8000000406087290 */ /* 0x000fe4000fffe0ff */
[----:B------:R-:W-:Y:S02]  /*2760*/  UIADD3 UR4, UPT, UPT, -UR6, UR4, URZ ;  /* 0x0000000406047290 */ /* 0x000fe4000fffe1ff */
[----:B------:R-:W-:Y:S02]  /*2770*/  UIMAD UR37, UR8, UR14, UR37 ;  /* 0x0000000e082572a4 */ /* 0x000fe4000f8e0225 */
[----:B------:R-:W-:-:S12]  /*2780*/  UIMAD UR38, UR4, UR16, UR38 ;  /* 0x00000010042672a4 */ /* 0x000fd8000f8e0226 */
.L_x_42:
[----:B------:R-:W-:Y:S01]  /*2790*/  VIADD R11, R11, 0x1 ;  /* 0x000000010b0b7836 */ /* 0x000fe20000000000 */
[----:B------:R-:W-:Y:S01]  /*27a0*/  R2UR UR4, R87 ;  /* 0x00000000570472ca */ /* 0x000fe200000e0000 */
[----:B------:R-:W-:Y:S01]  /*27b0*/  UIADD3 UR30, UPT, UPT, UR38, UR59, URZ ;  /* 0x0000003b261e7290 */ /* 0x000fe2000fffe0ff */
[----:B------:R-:W-:Y:S02]  /*27c0*/  PLOP3.LUT P1, PT, PT, PT, PT, 0x80, 0x8 ;  /* 0x000000000008781c */ /* 0x000fe40003f2f070 */
[----:B------:R-:W-:-:S04]  /*27d0*/  ISETP.NE.AND P0, PT, R11, 0x2, PT ;  /* 0x000000020b00780c */ /* 0x000fc80003f05270 */
[----:B------:R-:W-:Y:S02]  /*27e0*/  SEL R3, RZ, 0x1, P0 ;  /* 0x00000001ff037807 */ /* 0x000fe40000000000 */
[----:B------:R-:W-:Y:S02]  /*27f0*/  SEL R11, R11, RZ, P0 ;  /* 0x000000ff0b0b7207 */ /* 0x000fe40000000000 */
[----:B------:R-:W-:Y:S01]  /*2800*/  LOP3.LUT R10, R10, R3, RZ, 0x3c, !PT ;  /* 0x000000030a0a7212 */ /* 0x000fe200078e3cff */
[----:B------:R-:W-:Y:S01]  /*2810*/  UIADD3 UR31, UPT, UPT, UR37, UR4, URZ ;  /* 0x00000004251f7290 */ /* 0x000fe2000fffe0ff */
[----:B------:R-:W-:Y:S11]  /*2820*/  BRA.U UP1, `(.L_x_43) ;  /* 0xfffffff101587547 */ /* 0x000ff6000b83ffff */
[----:B------:R-:W-:Y:S01]  /*2830*/  UIADD3 UR7, UPT, UPT, UR7, 0x50, URZ ;  /* 0x0000005007077890 */ /* 0x000fe2000fffe0ff */
[----:B------:R-:W-:-:S03]  /*2840*/  SHF.L.U32 R3, R12, 0x1f, RZ ;  /* 0x0000001f0c037819 */ /* 0x000fc600000006ff */
[----:B------:R-:W-:-:S09]  /*2850*/  ULEA UR4, UR5, UR7, 0x3 ;  /* 0x0000000705047291 */ /* 0x000fd2000f8e18ff */
[----:B------:R-:W3:Y:S02]  /*2860*/  SYNCS.PHASECHK.TRANS64.TRYWAIT P0, [UR4], R3 ;  /* 0x00000003ff0075a7 */ /* 0x000ee40008001104 */
[----:B---3--:R-:W-:Y:S05]  /*2870*/  @!P0 BRA `(.L_x_44) ;  /* 0x0000007400108947 */ /* 0x008fea0003800000 */
.L_x_144:
[----:B------:R-:W-:-:S04]  /*2880*/  UIADD3 UR4, UPT, UPT, UR5, 0x1, URZ ;  /* 0x0000000105047890 */ /* 0x000fc8000fffe0ff */
[----:B------:R-:W-:-:S04]  /*2890*/  UISETP.NE.AND UP0, UPT, UR4, 0xa, UPT ;  /* 0x0000000a0400788c */ /* 0x000fc8000bf05270 */
[----:B------:R-:W-:Y:S02]  /*28a0*/  USEL UR6, URZ, 0x1, UP0 ;  /* 0x00000001ff067887 */ /* 0x000fe40008000000 */
[----:B------:R-:W-:-:S04]  /*28b0*/  USEL UR4, UR4, URZ, UP0 ;  /* 0x000000ff04047287 */ /* 0x000fc80008000000 */
[----:B------:R-:W-:Y:S01]  /*28c0*/  ULEA UR5, UR4, UR7, 0x3 ;  /* 0x0000000704057291 */ /* 0x000fe2000f8e18ff */
[----:B------:R-:W-:-:S04]  /*28d0*/  LOP3.LUT R2, R12, UR6, RZ, 0x3c, !PT ;  /* 0x000000060c027c12 */ /* 0x000fc8000f8e3cff */
[----:B-1----:R-:W-:-:S04]  /*28e0*/  SHF.L.U32 R3, R2, 0x1f, RZ ;  /* 0x0000001f02037819 */ /* 0x002fc800000006ff */
[----:B------:R-:W1:Y:S02]  /*28f0*/  SYNCS.PHASECHK.TRANS64.TRYWAIT P0, [UR5], R3 ;  /* 0x00000003ff0075a7 */ /* 0x000e640008001105 */
[----:B-1----:R-:W-:Y:S05]  /*2900*/  @!P0 BRA `(.L_x_45) ;  /* 0x0000007400048947 */ /* 0x002fea0003800000 */
.L_x_146:
        /* <DEDUP_REMOVED lines=9> */
.L_x_148:
        /* <DEDUP_REMOVED lines=9> */
.L_x_150:
        /* <DEDUP_REMOVED lines=9> */
.L_x_152:
        /* <DEDUP_REMOVED lines=9> */
.L_x_154:
        /* <DEDUP_REMOVED lines=9> */
.L_x_156:
        /* <DEDUP_REMOVED lines=9> */
.L_x_158:
        /* <DEDUP_REMOVED lines=9> */
.L_x_160:
[----:B------:R-:W-:-:S04]  /*2d00*/  UIADD3 UR4, UPT, UPT, UR4, 0x1, URZ ;  /* 0x0000000104047890 */ /* 0x000fc8000fffe0ff */
[----:B------:R-:W-:-:S04]  /*2d10*/  UISETP.NE.AND UP0, UPT, UR4, 0xa, UPT ;  /* 0x0000000a0400788c */ /* 0x000fc8000bf05270 */
[----:B------:R-:W-:Y:S02]  /*2d20*/  USEL UR5, URZ, 0x1, UP0 ;  /* 0x00000001ff057887 */ /* 0x000fe40008000000 */
[----:B------:R-:W-:-:S04]  /*2d30*/  USEL UR4, UR4, URZ, UP0 ;  /* 0x000000ff04047287 */ /* 0x000fc80008000000 */
[----:B------:R-:W-:Y:S01]  /*2d40*/  ULEA UR4, UR4, UR7, 0x3 ;  /* 0x0000000704047291 */ /* 0x000fe2000f8e18ff */
[----:B-1----:R-:W-:-:S04]  /*2d50*/  LOP3.LUT R3, R2, UR5, RZ, 0x3c, !PT ;  /* 0x0000000502037c12 */ /* 0x002fc8000f8e3cff */
[----:B------:R-:W-:Y:S01]  /*2d60*/  SHF.L.U32 R3, R3, 0x1f, RZ ;  /* 0x0000001f03037819 */ /* 0x000fe200000006ff */
[----:B------:R-:W-:-:S07]  /*2d70*/  IMAD.U32 R0, RZ, RZ, UR4 ;  /* 0x00000004ff007e24 */ /* 0x000fce000f8e00ff */
.L_x_53:
[----:B-1----:R1:W3:Y:S02]  /*2d80*/  SYNCS.PHASECHK.TRANS64.TRYWAIT P0, [R0+URZ], R3 ;  /* 0x00000003000075a7 */ /* 0x0022e400080011ff */
[----:B---3--:R-:W-:Y:S05]  /*2d90*/  @!P0 NANOSLEEP.SYNCS 0x989680 ;  /* 0x009896800000895d */ /* 0x008fea0003900000 */
[----:B------:R-:W3:Y:S02]  /*2da0*/  @!P0 SYNCS.PHASECHK.TRANS64 P0, [R0+URZ], R3 ;  /* 0x00000003000085a7 */ /* 0x000ee400080010ff */
[----:B--23--:R-:W-:Y:S05]  /*2db0*/  @P0 EXIT ;  /* 0x000000000000094d */ /* 0x00cfea0003800000 */
[----:B------:R-:W-:Y:S05]  /*2dc0*/  BRA `(.L_x_53) ;  /* 0xfffffffc00ec7947 */ /* 0x000fea000383ffff */
.L_x_23:
[----:B------:R-:W2:Y:S02]  /*2dd0*/  S2UR UR4, SR_CgaCtaId ;  /* 0x00000000000479c3 */ /* 0x000ea40000008800 */
[----:B--2---:R-:W-:-:S04]  /*2de0*/  UISETP.NE.AND UP0, UPT, UR4, URZ, UPT ;  /* 0x000000ff0400728c */ /* 0x004fc8000bf05270 */
[----:B------:R-:W-:-:S09]  /*2df0*/  UISETP.NE.OR UP0, UPT, UR18, 0x1, UP0 ;  /* 0x000000011200788c */ /* 0x000fd20008705670 */
[----:B------:R-:W-:Y:S05]  /*2e00*/  BRA.U UP0, `(.L_x_54) ;  /* 0x00000005004c7547 */ /* 0x000fea000b800000 */
[----:B------:R-:W2:Y:S01]  /*2e10*/  S2UR UR5, SR_CgaCtaId ;  /* 0x00000000000579c3 */ /* 0x000ea20000008800 */
[----:B------:R-:W-:Y:S01]  /*2e20*/  UMOV UR4, 0x400 ;  /* 0x0000040000047882 */ /* 0x000fe20000000000 */
[----:B------:R-:W-:Y:S01]  /*2e30*/  ISETP.GE.U32.AND P2, PT, R0, 0x4, PT ;  /* 0x000000040000780c */ /* 0x000fe20003f46070 */
[----:B------:R-:W-:Y:S01]  /*2e40*/  IMAD.MOV.U32 R12, RZ, RZ, 0x1 ;  /* 0x00000001ff0c7424 */ /* 0x000fe200078e00ff */
[----:B------:R-:W-:Y:S02]  /*2e50*/  CS2R R10, SRZ ;  /* 0x00000000000a7805 */ /* 0x000fe4000001ff00 */
[----:B------:R-:W-:Y:S01]  /*2e60*/  CS2R R8, SRZ ;  /* 0x0000000000087805 */ /* 0x000fe2000001ff00 */
[----:B--2---:R-:W-:-:S03]  /*2e70*/  ULEA UR6, UR5, UR4, 0x18 ;  /* 0x0000000405067291 */ /* 0x004fc6000f8ec0ff */
[----:B------:R-:W-:-:S09]  /*2e80*/  UMOV UR5, URZ ;  /* 0x000000ff00057c82 */ /* 0x000fd20008000000 */
.L_x_58:
[----:B------:R-:W-:Y:S02]  /*2e90*/  LEA R2, R8, UR6, 0x3 ;  /* 0x0000000608027c11 */ /* 0x000fe4000f8e18ff */
[----:B------:R-:W-:-:S03]  /*2ea0*/  SHF.L.U32 R5, R9, 0x1f, RZ ;  /* 0x0000001f09057819 */ /* 0x000fc600000006ff */
[----:B------:R-:W-:Y:S01]  /*2eb0*/  VIADD R4, R2, 0x160 ;  /* 0x0000016002047836 */ /* 0x000fe20000000000 */
[----:B------:R-:W2:Y:S02]  /*2ec0*/  SYNCS.PHASECHK.TRANS64.TRYWAIT P0, [R2+URZ+0x150], R5 ;  /* 0x00015005020075a7 */ /* 0x000ea400080011ff */
[----:B--2---:R-:W-:Y:S05]  /*2ed0*/  @!P0 BRA `(.L_x_55) ;  /* 0x0000007000508947 */ /* 0x004fea0003800000 */
.L_x_161:
[----:B------:R-:W-:Y:S01]  /*2ee0*/  ULEA UR4, UR5, UR6, 0x3 ;  /* 0x0000000605047291 */ /* 0x000fe2000f8e18ff */
[----:B------:R-:W-:Y:S02]  /*2ef0*/  PRMT R4, RZ, 0x654, R4 ;  /* 0x00000654ff047816 */ /* 0x000fe40000000004 */
[----:B--2---:R-:W-:Y:S01]  /*2f00*/  SHF.L.U32 R5, R12, 0x1f, RZ ;  /* 0x0000001f0c057819 */ /* 0x004fe200000006ff */
[----:B------:R-:W-:Y:S01]  /*2f10*/  UIADD3 UR7, UPT, UPT, UR4, 0xf0, URZ ;  /* 0x000000f004077890 */ /* 0x000fe2000fffe0ff */
[----:B------:R2:W-:Y:S05]  /*2f20*/  SYNCS.ARRIVE.TRANS64.RED.A1T0 RZ, [R4+URZ], RZ ;  /* 0x000000ff04ff79a7 */ /* 0x0005ea00081004ff */
[----:B------:R-:W-:Y:S01]  /*2f30*/  IMAD.U32 R7, RZ, RZ, UR7 ;  /* 0x00000007ff077e24 */ /* 0x000fe2000f8e00ff */
[----:B------:R-:W3:Y:S04]  /*2f40*/  SYNCS.PHASECHK.TRANS64.TRYWAIT P0, [UR4+0x100], R5 ;  /* 0x00010005ff0075a7 */ /* 0x000ee80008001104 */
[----:B------:R-:W-:Y:S01]  /*2f50*/  PRMT R6, R0, 0x654, R7 ;  /* 0x0000065400067816 */ /* 0x000fe20000000007 */
[----:B--2---:R-:W-:Y:S01]  /*2f60*/  @!P2 IMAD.MOV.U32 R4, RZ, RZ, 0x10 ;  /* 0x00000010ff04a424 */ /* 0x004fe200078e00ff */
[----:B---3--:R-:W-:Y:S06]  /*2f70*/  @!P0 BRA `(.L_x_56) ;  /* 0x00000070003c8947 */ /* 0x008fec0003800000 */
.L_x_163:
[----:B------:R-:W-:Y:S01]  /*2f80*/  ULEA UR8, UR5, UR6, 0x4 ;  /* 0x0000000605087291 */ /* 0x000fe2000f8e20ff */
[----:B------:R-:W-:Y:S01]  /*2f90*/  SEL R3, R6, R3, !P2 ;  /* 0x0000000306037207 */ /* 0x000fe20005000000 */
[----:B------:R-:W-:Y:S01]  /*2fa0*/  UIADD3 UR9, UPT, UPT, UR4, 0xf0, URZ ;  /* 0x000000f004097890 */ /* 0x000fe2000fffe0ff */
[----:B--2---:R-:W-:Y:S01]  /*2fb0*/  LEA R2, R11, UR6, 0x3 ;  /* 0x000000060b027c11 */ /* 0x004fe2000f8e18ff */
[----:B------:R-:W-:Y:S01]  /*2fc0*/  UIADD3 UR8, UPT, UPT, UR8, 0x180, URZ ;  /* 0x0000018008087890 */ /* 0x000fe2000fffe0ff */
[----:B------:R-:W-:Y:S01]  /*2fd0*/  SHF.L.U32 R5, R10, 0x1f, RZ ;  /* 0x0000001f0a057819 */ /* 0x000fe200000006ff */
[----:B------:R2:W-:Y:S01]  /*2fe0*/  @!P2 SYNCS.ARRIVE.TRANS64.RED RZ, [R3+URZ], R4 ;  /* 0x0000000403ffa9a7 */ /* 0x0005e200080004ff */
[----:B------:R-:W-:Y:S01]  /*2ff0*/  UIADD3 UR4, UPT, UPT, UR5, 0x1, URZ ;  /* 0x0000000105047890 */ /* 0x000fe2000fffe0ff */
[----:B------:R-:W-:-:S03]  /*3000*/  VIADD R8, R8, 0x1 ;  /* 0x0000000108087836 */ /* 0x000fc60000000000 */
[----:B------:R-:W-:Y:S02]  /*3010*/  UISETP.NE.AND UP0, UPT, UR4, 0x2, UPT ;  /* 0x000000020400788c */ /* 0x000fe4000bf05270 */
[----:B------:R-:W-:Y:S06]  /*3020*/  UGETNEXTWORKID.BROADCAST [UR8], [UR9] ;  /* 0x00000000080073ca */ /* 0x000fec0008000100 */
[----:B------:R-:W-:Y:S01]  /*3030*/  USEL UR7, URZ, 0x1, UP0 ;  /* 0x00000001ff077887 */ /* 0x000fe20008000000 */
[----:B------:R-:W-:Y:S01]  /*3040*/  ISETP.NE.AND P0, PT, R8, 0x2, PT ;  /* 0x000000020800780c */ /* 0x000fe20003f05270 */
[----:B------:R-:W-:Y:S01]  /*3050*/  USEL UR5, UR4, URZ, UP0 ;  /* 0x000000ff04057287 */ /* 0x000fe20008000000 */
[----:B------:R-:W3:Y:S03]  /*3060*/  SYNCS.PHASECHK.TRANS64.TRYWAIT P1, [R2+URZ+0xf0], R5 ;  /* 0x0000f005020075a7 */ /* 0x000ee600080211ff */
[----:B------:R-:W-:Y:S01]  /*3070*/  LOP3.LUT R12, R12, UR7, RZ, 0x3c, !PT ;  /* 0x000000070c0c7c12 */ /* 0x000fe2000f8e3cff */
[----:B--23--:R-:W-:Y:S07]  /*3080*/  @!P1 BRA `(.L_x_57) ;  /* 0x0000007000109947 */ /* 0x00cfee0003800000 */
.L_x_164:
[C---:B------:R-:W-:Y:S01]  /*3090*/  LEA R4, R11.reuse, UR6, 0x4 ;  /* 0x000000060b047c11 */ /* 0x040fe2000f8e20ff */
[----:B--2---:R-:W-:Y:S01]  /*30a0*/  VIADD R2, R2, 0x100 ;  /* 0x0000010002027836 */ /* 0x004fe20000000000 */
[----:B------:R-:W-:Y:S01]  /*30b0*/  SEL R8, R8, RZ, P0 ;  /* 0x000000ff08087207 */ /* 0x000fe20000000000 */
[----:B------:R-:W-:-:S03]  /*30c0*/  VIADD R11, R11, 0x1 ;  /* 0x000000010b0b7836 */ /* 0x000fc60000000000 */
[----:B------:R-:W2:Y:S01]  /*30d0*/  LDS.128 R4, [R4+0x180] ;  /* 0x0001800004047984 */ /* 0x000ea20000000c00 */
[----:B------:R-:W-:Y:S02]  /*30e0*/  PRMT R2, RZ, 0x654, R2 ;  /* 0x00000654ff027816 */ /* 0x000fe40000000002 */
[C---:B------:R-:W-:Y:S01]  /*30f0*/  ISETP.NE.AND P1, PT, R11.reuse, 0x2, PT ;  /* 0x000000020b00780c */ /* 0x040fe20003f25270 */
[----:B------:R-:W-:Y:S01]  /*3100*/  @!PT LDS RZ, [RZ] ;  /* 0x00000000fffff984 */ /* 0x000fe20000000800 */
[----:B------:R-:W-:Y:S01]  /*3110*/  @!PT LDS RZ, [RZ] ;  /* 0x00000000fffff984 */ /* 0x000fe20000000800 */
[----:B------:R-:W-:Y:S01]  /*3120*/  @!PT LDS RZ, [RZ] ;  /* 0x00000000fffff984 */ /* 0x000fe20000000800 */
[----:B------:R-:W-:Y:S01]  /*3130*/  @!PT LDS RZ, [RZ] ;  /* 0x00000000fffff984 */ /* 0x000fe20000000800 */
[----:B------:R3:W-:Y:S06]  /*3140*/  MEMBAR.ALL.CTA ;  /* 0x0000000000007992 */ /* 0x0007ec0000008000 */
[----:B---3--:R-:W3:Y:S01]  /*3150*/  FENCE.VIEW.ASYNC.S ;  /* 0x00000000000073c6 */ /* 0x008ee20000000000 */
[----:B------:R-:W-:Y:S01]  /*3160*/  SEL R11, R11, RZ, P1 ;  /* 0x000000ff0b0b7207 */ /* 0x000fe20000800000 */
[----:B---3--:R3:W-:Y:S01]  /*3170*/  SYNCS.ARRIVE.TRANS64.RED.A1T0 RZ, [R2+URZ], RZ ;  /* 0x000000ff02ff79a7 */ /* 0x0087e200081004ff */
[----:B--2---:R-:W-:-:S02]  /*3180*/  LOP3.LUT P3, RZ, R6, 0x1, RZ, 0xc0, !PT ;  /* 0x0000000106ff7812 */ /* 0x004fc4000786c0ff */
[----:B------:R-:W-:-:S04]  /*3190*/  SEL R5, RZ, 0x1, P1 ;  /* 0x00000001ff057807 */ /* 0x000fc80000800000 */
[----:B------:R-:W-:Y:S02]  /*31a0*/  LOP3.LUT R10, R10, R5, RZ, 0x3c, !PT ;  /* 0x000000050a0a7212 */ /* 0x000fe400078e3cff */
[----:B---3--:R-:W-:-:S04]  /*31b0*/  SEL R2, RZ, 0x1, P0 ;  /* 0x00000001ff027807 */ /* 0x008fc80000000000 */
[----:B------:R-:W-:Y:S01]  /*31c0*/  LOP3.LUT R9, R9, R2, RZ, 0x3c, !PT ;  /* 0x0000000209097212 */ /* 0x000fe200078e3cff */
[----:B------:R-:W-:Y:S06]  /*31d0*/  @P3 BRA `(.L_x_58) ;  /* 0xfffffffc002c3947 */ /* 0x000fec000383ffff */
[----:B------:R-:W-:Y:S01]  /*31e0*/  ULEA UR4, UR5, UR6, 0x3 ;  /* 0x0000000605047291 */ /* 0x000fe2000f8e18ff */
[----:B------:R-:W-:-:S08]  /*31f0*/  SHF.L.U32 R3, R12, 0x1f, RZ ;  /* 0x0000001f0c037819 */ /* 0x000fd000000006ff */
[----:B------:R-:W2:Y:S02]  /*3200*/  SYNCS.PHASECHK.TRANS64 P0, [UR4+0x100], R3 ;  /* 0x00010003ff0075a7 */ /* 0x000ea40008001004 */
[----:B--2---:R-:W-:Y:S05]  /*3210*/  @P0 BRA `(.L_x_59) ;  /* 0x0000000000080947 */ /* 0x004fea0003800000 */
[----:B------:R-:W2:Y:S02]  /*3220*/  SYNCS.PHASECHK.TRANS64.TRYWAIT P0, [UR4+0x100], R3 ;  /* 0x00010003ff0075a7 */ /* 0x000ea40008001104 */
[----:B--2---:R-:W-:Y:S05]  /*3230*/  @!P0 BRA `(.L_x_60) ;  /* 0x0000006c00b88947 */ /* 0x004fea0003800000 */
.L_x_59:
[----:B------:R-:W-:-:S04]  /*3240*/  UIADD3 UR7, UPT, UPT, UR5, 0x1, URZ ;  /* 0x0000000105077890 */ /* 0x000fc8000fffe0ff */
[----:B------:R-:W-:-:S04]  /*3250*/  UISETP.NE.AND UP0, UPT, UR7, 0x2, UPT ;  /* 0x000000020700788c */ /* 0x000fc8000bf05270 */
[----:B------:R-:W-:Y:S02]  /*3260*/  USEL UR8, URZ, 0x1, UP0 ;  /* 0x00000001ff087887 */ /* 0x000fe40008000000 */
[----:B------:R-:W-:-:S04]  /*3270*/  USEL UR7, UR7, URZ, UP0 ;  /* 0x000000ff07077287 */ /* 0x000fc80008000000 */
[----:B------:R-:W-:Y:S01]  /*3280*/  ULEA UR7, UR7, UR6, 0x3 ;  /* 0x0000000607077291 */ /* 0x000fe2000f8e18ff */
[----:B--2---:R-:W-:-:S04]  /*3290*/  LOP3.LUT R3, R12, UR8, RZ, 0x3c, !PT ;  /* 0x000000080c037c12 */ /* 0x004fc8000f8e3cff */
[----:B------:R-:W-:-:S04]  /*32a0*/  SHF.L.U32 R0, R3, 0x1f, RZ ;  /* 0x0000001f03007819 */ /* 0x000fc800000006ff */
[----:B------:R-:W2:Y:S02]  /*32b0*/  SYNCS.PHASECHK.TRANS64 P0, [UR7+0x100], R0 ;  /* 0x00010000ff0075a7 */ /* 0x000ea40008001007 */
[----:B-12---:R-:W-:Y:S05]  /*32c0*/  @P0 EXIT ;  /* 0x000000000000094d */ /* 0x006fea0003800000 */
[----:B------:R-:W-:Y:S02]  /*32d0*/  SHF.L.U32 R3, R3, 0x1f, RZ ;  /* 0x0000001f03037819 */ /* 0x000fe400000006ff */
[----:B------:R-:W-:-:S07]  /*32e0*/  MOV R0, UR7 ;  /* 0x0000000700007c02 */ /* 0x000fce0008000f00 */
.L_x_61:
[----:B-1----:R1:W2:Y:S02]  /*32f0*/  SYNCS.PHASECHK.TRANS64.TRYWAIT P0, [R0+URZ+0x100], R3 ;  /* 0x00010003000075a7 */ /* 0x0022a400080011ff */
[----:B--2---:R-:W-:Y:S05]  /*3300*/  @!P0 NANOSLEEP.SYNCS 0x989680 ;  /* 0x009896800000895d */ /* 0x004fea0003900000 */
[----:B------:R-:W2:Y:S02]  /*3310*/  @!P0 SYNCS.PHASECHK.TRANS64 P0, [R0+URZ+0x100], R3 ;  /* 0x00010003000085a7 */ /* 0x000ea400080010ff */
[----:B--2---:R-:W-:Y:S05]  /*3320*/  @P0 EXIT ;  /* 0x000000000000094d */ /* 0x004fea0003800000 */
[----:B------:R-:W-:Y:S05]  /*3330*/  BRA `(.L_x_61) ;  /* 0xfffffffc00ec7947 */ /* 0x000fea000383ffff */
.L_x_54:
[----:B------:R-:W-:Y:S05]  /*3340*/  BRA.U UP5, `(.L_x_62) ;  /* 0x0000000d05a07547 */ /* 0x000fea000b800000 */
[----:B------:R-:W2:Y:S01]  /*3350*/  S2UR UR7, SR_CgaCtaId ;  /* 0x00000000000779c3 */ /* 0x000ea20000008800 */
[----:B------:R-:W-:Y:S01]  /*3360*/  UMOV UR4, 0x40 ;  /* 0x0000004000047882 */ /* 0x000fe20000000000 */
[----:B------:R-:W-:Y:S01]  /*3370*/  NOP ;  /* 0x0000000000007918 */ /* 0x000fe20000000000 */
[----:B------:R-:W-:Y:S01]  /*3380*/  UMOV UR6, 0x400 ;  /* 0x0000040000067882 */ /* 0x000fe20000000000 */
[----:B--2---:R-:W-:Y:S02]  /*3390*/  ULEA UR5, UR7, UR4, 0x18 ;  /* 0x0000000407057291 */ /* 0x004fe4000f8ec0ff */
[----:B------:R-:W-:-:S07]  /*33a0*/  ULEA UR6, UR7, UR6, 0x18 ;  /* 0x0000000607067291 */ /* 0x000fce000f8ec0ff */
[----:B------:R-:W2:Y:S02]  /*33b0*/  LDS.U8 R0, [UR5+0x1c] ;  /* 0x00001c05ff007984 */ /* 0x000ea40008000000 */
[----:B--2---:R-:W-:-:S13]  /*33c0*/  ISETP.NE.AND P0, PT, R0, RZ, PT ;  /* 0x000000ff0000720c */ /* 0x004fda0003f05270 */
[----:B------:R-:W-:Y:S05]  /*33d0*/  @P0 BRA `(.L_x_63) ;  /* 0x0000000000580947 */ /* 0x000fea0003800000 */
[----:B------:R-:W-:-:S13]  /*33e0*/  ELECT P0, URZ, PT ;  /* 0x0000000000ff782f */ /* 0x000fda0003800000 */
[----:B------:R-:W-:Y:S05]  /*33f0*/  @!P0 BRA `(.L_x_64) ;  /* 0x0000000000608947 */ /* 0x000fea0003800000 */
[----:B------:R-:W-:Y:S01]  /*3400*/  UMOV UR4, 0x10 ;  /* 0x0000001000047882 */ /* 0x000fe20000000000 */
[----:B------:R-:W-:Y:S01]  /*3410*/  HFMA2 R0, -RZ, RZ, 0, 5.9604644775390625e-08 ;  /* 0x00000001ff007431 */ /* 0x000fe200000001ff */
[----:B------:R-:W-:-:S03]  /*3420*/  MOV R3, 0xffff ;  /* 0x0000ffff00037802 */ /* 0x000fc60000000f00 */
[----:B------:R-:W-:Y:S04]  /*3430*/  DEPBAR.LE SB2, 0x36 ;  /* 0x0000ad800000791a */ /* 0x000fe80000000000 */
[----:B------:R-:W2:Y:S02]  /*3440*/  UTCATOMSWS.FIND_AND_SET.ALIGN UP0, UR4, UR4 ;  /* 0x00000004000475e3 */ /* 0x000ea40008000800 */
[----:B--2---:R-:W-:Y:S01]  /*3450*/  MOV R4, UR4 ;  /* 0x0000000400047c02 */ /* 0x004fe20008000f00 */
[----:B------:R-:W-:Y:S06]  /*3460*/  BRA.U UP0, `(.L_x_65) ;  /* 0x0000000100187547 */ /* 0x000fec000b800000 */
.L_x_66:
[----:B------:R-:W-:Y:S05]  /*3470*/  NANOSLEEP 0x64 ;  /* 0x000000640000795d */ /* 0x000fea0003800000 */
[----:B------:R-:W-:-:S05]  /*3480*/  UMOV UR4, 0x10 ;  /* 0x0000001000047882 */ /* 0x000fca0000000000 */
[----:B------:R-:W-:Y:S04]  /*3490*/  DEPBAR.LE SB2, 0x36 ;  /* 0x0000ad800000791a */ /* 0x000fe80000000000 */
[----:B------:R-:W2:Y:S02]  /*34a0*/  UTCATOMSWS.FIND_AND_SET.ALIGN UP0, UR4, UR4 ;  /* 0x00000004000475e3 */ /* 0x000ea40008000800 */
[----:B--2---:R-:W-:Y:S01]  /*34b0*/  MOV R4, UR4 ;  /* 0x0000000400047c02 */ /* 0x004fe20008000f00 */
[----:B------:R-:W-:Y:S05]  /*34c0*/  BRA.U !UP0, `(.L_x_66) ;  /* 0xfffffffd08e87547 */ /* 0x000fea000b83ffff */
.L_x_65:
[-C--:B------:R-:W-:Y:S02]  /*34d0*/  SHF.L.U32 R3, R3, R4.reuse, RZ ;  /* 0x0000000403037219 */ /* 0x080fe400000006ff */
[----:B------:R-:W-:Y:S01]  /*34e0*/  SHF.L.U32 R0, R0, R4, RZ ;  /* 0x0000000400007219 */ /* 0x000fe200000006ff */
[----:B------:R-:W-:Y:S02]  /*34f0*/  IMAD.SHL.U32 R4, R4, 0x20, RZ ;  /* 0x0000002004047824 */ /* 0x000fe400078e00ff */
[----:B------:R2:W-:Y:S04]  /*3500*/  ATOMS.OR RZ, [UR5+0x14], R3 ;  /* 0x00001403ffff798c */ /* 0x0005e8000b000005 */
[----:B------:R2:W-:Y:S04]  /*3510*/  ATOMS.OR RZ, [UR5+0x18], R0 ;  /* 0x00001800ffff798c */ /* 0x0005e8000b000005 */
[----:B------:R2:W-:Y:S01]  /*3520*/  STS [UR6+0x1a0], R4 ;  /* 0x0001a004ff007988 */ /* 0x0005e20008000806 */
[----:B------:R-:W-:Y:S05]  /*3530*/  BRA `(.L_x_64) ;  /* 0x0000000000107947 */ /* 0x000fea0003800000 */
.L_x_63:
[----:B------:R-:W-:Y:S02]  /*3540*/  MOV R0, 0xffffffff ;  /* 0xffffffff00007802 */ /* 0x000fe40000000f00 */
[----:B------:R-:W-:-:S03]  /*3550*/  MOV R4, 0x3580 ;  /* 0x0000358000047802 */ /* 0x000fc60000000f00 */
[----:B------:R2:W-:Y:S04]  /*3560*/  STS [UR6+0x1a0], R0 ;  /* 0x0001a000ff007988 */ /* 0x0005e80008000806 */
[----:B-12--5:R-:W-:Y:S05]  /*3570*/  CALL.REL.NOINC `($__internal_1_$__cuda_sm10x_tcgen05_guardrail_trap_phase_invalid_during_alloc) ;  /* 0x0000007000fc7944 */ /* 0x026fea0003c00000 */
.L_x_64:
[----:B------:R-:W-:Y:S05]  /*3580*/  WARPSYNC.ALL ;  /* 0x0000000000007948 */ /* 0x000fea0003800000 */
[----:B------:R-:W3:Y:S01]  /*3590*/  S2UR UR4, SR_CgaCtaId ;  /* 0x00000000000479c3 */ /* 0x000ee20000008800 */
[----:B------:R-:W-:Y:S01]  /*35a0*/  UMOV UR17, 0x400 ;  /* 0x0000040000117882 */ /* 0x000fe20000000000 */
[----:B------:R-:W-:-:S06]  /*35b0*/  NOP ;  /* 0x0000000000007918 */ /* 0x000fcc0000000000 */
[----:B------:R-:W-:Y:S06]  /*35c0*/  BAR.ARV 0x6, 0xa0 ;  /* 0x0182800000007b1d */ /* 0x000fec0000002000 */
[----:B------:R-:W4:Y:S01]  /*35d0*/  LDCU UR5, c[0x0][0x38c] ;  /* 0x00007180ff0577ac */ /* 0x000f220008000800 */
[----:B------:R-:W-:Y:S01]  /*35e0*/  LOP3.LUT R2, R2, 0xffff, RZ, 0xc0, !PT ;  /* 0x0000ffff02027812 */ /* 0x000fe200078ec0ff */
[----:B------:R-:W-:Y:S01]  /*35f0*/  IMAD.MOV.U32 R11, RZ, RZ, 0x1 ;  /* 0x00000001ff0b7424 */ /* 0x000fe200078e00ff */
[----:B------:R-:W-:Y:S01]  /*3600*/  CS2R R8, SRZ ;  /* 0x0000000000087805 */ /* 0x000fe2000001ff00 */
[----:B------:R-:W1:Y:S01]  /*3610*/  LDCU UR8, c[0x0][0x38c] ;  /* 0x00007180ff0877ac */ /* 0x000e620008000800 */
[----:B------:R-:W-:Y:S01]  /*3620*/  R2UR UR19, R2 ;  /* 0x00000000021372ca */ /* 0x000fe200000e0000 */
[----:B------:R-:W-:Y:S01]  /*3630*/  IMAD.MOV.U32 R10, RZ, RZ, RZ ;  /* 0x000000ffff0a7224 */ /* 0x000fe200078e00ff */
[----:B------:R-:W-:Y:S01]  /*3640*/  UMOV UR22, URZ ;  /* 0x000000ff00167c82 */ /* 0x000fe20008000000 */
[----:B------:R-:W-:Y:S01]  /*3650*/  UMOV UR14, URZ ;  /* 0x000000ff000e7c82 */ /* 0x000fe20008000000 */
[----:B---3--:R-:W-:Y:S01]  /*3660*/  ULEA UR17, UR4, UR17, 0x18 ;  /* 0x0000001104117291 */ /* 0x008fe2000f8ec0ff */
[----:B------:R-:W-:Y:S01]  /*3670*/  UMOV UR26, 0x0 ;  /* 0x00000000001a7882 */ /* 0x000fe20000000000 */
[----:B------:R-:W-:-:S02]  /*3680*/  UMOV UR27, 0x4400010 ;  /* 0x04400010001b7882 */ /* 0x000fc40000000000 */
[----:B------:R-:W-:Y:S02]  /*3690*/  UIADD3 UR6, UPT, UPT, UR17, 0x6400, URZ ;  /* 0x0000640011067890 */ /* 0x000fe4000fffe0ff */
[----:B------:R-:W-:Y:S02]  /*36a0*/  UIADD3 UR7, UPT, UPT, UR17, 0x10400, URZ ;  /* 0x0001040011077890 */ /* 0x000fe4000fffe0ff */
[----:B----4-:R-:W-:Y:S01]  /*36b0*/  UIADD3 UR5, UPT, UPT, UR5, 0x3f, URZ ;  /* 0x0000003f05057890 */ /* 0x010fe2000fffe0ff */
[----:B--2---:R-:W2:Y:S01]  /*36c0*/  LDS R0, [UR17+0x1a0] ;  /* 0x0001a011ff007984 */ /* 0x004ea20008000800 */
[----:B------:R-:W-:Y:S02]  /*36d0*/  USHF.R.U32.HI UR6, URZ, 0x4, UR6 ;  /* 0x00000004ff067899 */ /* 0x000fe40008011606 */
[----:B------:R-:W-:Y:S02]  /*36e0*/  USHF.R.S32.HI UR4, URZ, 0x1f, UR5 ;  /* 0x0000001fff047899 */ /* 0x000fe40008011405 */
[----:B------:R-:W-:-:S02]  /*36f0*/  ULOP3.LUT UR6, UR6, 0x3fff, URZ, 0xc0, !UPT ;  /* 0x00003fff06067892 */ /* 0x000fc4000f8ec0ff */
[----:B------:R-:W-:Y:S02]  /*3700*/  ULEA.HI UR4, UR4, UR5, URZ, 0x6 ;  /* 0x0000000504047291 */ /* 0x000fe4000f8f30ff */
[----:B------:R-:W-:Y:S02]  /*3710*/  USHF.R.U32.HI UR5, URZ, 0x4, UR7 ;  /* 0x00000004ff057899 */ /* 0x000fe40008011607 */
[----:B------:R-:W-:Y:S02]  /*3720*/  USHF.R.S32.HI UR28, URZ, 0x6, UR4 ;  /* 0x00000006ff1c7899 */ /* 0x000fe40008011404 */
[----:B------:R-:W-:Y:S02]  /*3730*/  ULOP3.LUT UR5, UR5, 0x3fff, URZ, 0xc0, !UPT ;  /* 0x00003fff05057892 */ /* 0x000fe4000f8ec0ff */
[----:B------:R-:W-:Y:S02]  /*3740*/  UISETP.LT.AND UP0, UPT, UR28, 0x1, UPT ;  /* 0x000000011c00788c */ /* 0x000fe4000bf01270 */
[----:B------:R-:W-:-:S02]  /*3750*/  ULOP3.LUT UR20, UR6, 0x10000, URZ, 0xfc, !UPT ;  /* 0x0001000006147892 */ /* 0x000fc4000f8efcff */
[----:B------:R-:W-:Y:S02]  /*3760*/  USEL UR29, UR28, 0x1, !UP0 ;  /* 0x000000011c1d7887 */ /* 0x000fe4000c000000 */
[----:B------:R-:W-:Y:S02]  /*3770*/  ULOP3.LUT UR21, UR5, 0x10000, URZ, 0xfc, !UPT ;  /* 0x0001000005157892 */ /* 0x000fe4000f8efcff */
[----:B------:R-:W-:Y:S02]  /*3780*/  UIADD3 UR29, UPT, UPT, -UR29, URZ, URZ ;  /* 0x000000ff1d1d7290 */ /* 0x000fe4000fffe1ff */
[----:B-1----:R-:W-:Y:S01]  /*3790*/  UISETP.GE.AND UP4, UPT, UR8, 0x1, UPT ;  /* 0x000000010800788c */ /* 0x002fe2000bf86270 */
[----:B------:R-:W-:Y:S01]  /*37a0*/  UMOV UR24, 0x0 ;  /* 0x0000000000187882 */ /* 0x000fe20000000000 */
[----:B------:R-:W-:Y:S01]  /*37b0*/  UMOV UR25, 0x4400010 ;  /* 0x0440001000197882 */ /* 0x000fe20000000000 */
[----:B--2---:R-:W-:-:S15]  /*37c0*/  R2UR UR30, R0 ;  /* 0x00000000001e72ca */ /* 0x004fde00000e0000 */
.L_x_73:
[----:B------:R-:W-:Y:S02]  /*37d0*/  LEA R0, R10, UR17, 0x3 ;  /* 0x000000110a007c11 */ /* 0x000fe4000f8e18ff */
[----:B------:R-:W-:Y:S02]  /*37e0*/  SHF.L.U32 R5, R9, 0x1f, RZ ;  /* 0x0000001f09057819 */ /* 0x000fe400000006ff */
[----:B------:R-:W-:Y:S01]  /*37f0*/  PLOP3.LUT P0, PT, PT, PT, UP4, 0x80, 0x8 ;  /* 0x000000000008781c */ /* 0x000fe20003f0f048 */
[----:B------:R-:W-:Y:S01]  /*3800*/  VIADD R3, R0, 0x100 ;  /* 0x0000010000037836 */ /* 0x000fe20000000000 */
[----:B-1----:R-:W1:Y:S02]  /*3810*/  SYNCS.PHASECHK.TRANS64.TRYWAIT P1, [R0+URZ+0xf0], R5 ;  /* 0x0000f005000075a7 */ /* 0x002e6400080211ff */
[----:B-1-3--:R-:W-:Y:S09]  /*3820*/  @!P1 BRA `(.L_x_67) ;  /* 0x0000006800549947 */ /* 0x00aff20003800000 */
.L_x_166:
[----:B------:R-:W-:Y:S01]  /*3830*/  LEA R4, R10, UR17, 0x4 ;  /* 0x000000110a047c11 */ /* 0x000fe2000f8e20ff */
[----:B------:R-:W-:Y:S01]  /*3840*/  @UP4 ULEA UR4, UR14, UR17, 0x3 ;  /* 0x000000110e044291 */ /* 0x000fe2000f8e18ff */
[----:B------:R-:W-:Y:S01]  /*3850*/  PLOP3.LUT P2, PT, PT, PT, PT, 0x80, 0x8 ;  /* 0x000000000008781c */ /* 0x000fe20003f4f070 */
[----:B------:R-:W-:Y:S01]  /*3860*/  ULEA UR23, UR22, UR17, 0x3 ;  /* 0x0000001116177291 */ /* 0x000fe2000f8e18ff */
[----:B------:R-:W-:Y:S02]  /*3870*/  PRMT R3, RZ, 0x654, R3 ;  /* 0x00000654ff037816 */ /* 0x000fe40000000003 */
[----:B-1----:R-:W1:Y:S01]  /*3880*/  LDS.128 R4, [R4+0x180] ;  /* 0x0001800004047984 */ /* 0x002e620000000c00 */
[----:B------:R-:W-:Y:S02]  /*3890*/  @P0 SHF.L.U32 R2, R8, 0x1f, RZ ;  /* 0x0000001f08020819 */ /* 0x000fe400000006ff */
[----:B------:R-:W-:Y:S01]  /*38a0*/  SHF.L.U32 R0, R11, 0x1f, RZ ;  /* 0x0000001f0b007819 */ /* 0x000fe200000006ff */
[----:B------:R-:W-:Y:S01]  /*38b0*/  @!PT LDS RZ, [RZ] ;  /* 0x00000000fffff984 */ /* 0x000fe20000000800 */
[----:B------:R-:W-:Y:S01]  /*38c0*/  @!PT LDS RZ, [RZ] ;  /* 0x00000000fffff984 */ /* 0x000fe20000000800 */
[----:B------:R-:W-:Y:S01]  /*38d0*/  @!PT LDS RZ, [RZ] ;  /* 0x00000000fffff984 */ /* 0x000fe20000000800 */
[----:B------:R-:W-:Y:S01]  /*38e0*/  @!PT LDS RZ, [RZ] ;  /* 0x00000000fffff984 */ /* 0x000fe20000000800 */
[----:B------:R2:W-:Y:S06]  /*38f0*/  MEMBAR.ALL.CTA ;  /* 0x0000000000007992 */ /* 0x0005ec0000008000 */
[----:B--2---:R-:W2:Y:S02]  /*3900*/  FENCE.VIEW.ASYNC.S ;  /* 0x00000000000073c6 */ /* 0x004ea40000000000 */
[----:B--2---:R2:W-:Y:S01]  /*3910*/  SYNCS.ARRIVE.TRANS64.RED.A1T0 RZ, [R3+URZ], RZ ;  /* 0x000000ff03ff79a7 */ /* 0x0045e200081004ff */
[----:B------:R2:W3:Y:S01]  /*3920*/  @P0 SYNCS.PHASECHK.TRANS64.TRYWAIT P2, [UR4], R2 ;  /* 0x00000002ff0005a7 */ /* 0x0004e20008041104 */
[----:B------:R-:W-:Y:S01]  /*3930*/  ULEA.HI UR4, UR22, UR22, URZ, 0x1 ;  /* 0x0000001616047291 */ /* 0x000fe2000f8f08ff */
[----:B-1----:R-:W-:-:S03]  /*3940*/  LOP3.LUT P1, RZ, R6, 0x1, RZ, 0xc0, !PT ;  /* 0x0000000106ff7812 */ /* 0x002fc6000782c0ff */
[----:B------:R-:W-:Y:S02]  /*3950*/  USHF.L.U32 UR18, UR4, 0x7, URZ ;  /* 0x0000000704127899 */ /* 0x000fe400080006ff */
[----:B------:R-:W-:Y:S02]  /*3960*/  ULOP3.LUT UR4, UR4, 0xffe, URZ, 0xc0, !UPT ;  /* 0x00000ffe04047892 */ /* 0x000fe4000f8ec0ff */
[----:B------:R-:W-:Y:S02]  /*3970*/  ULOP3.LUT UR18, UR18, 0xffffff00, URZ, 0xc0, !UPT ;  /* 0xffffff0012127892 */ /* 0x000fe4000f8ec0ff */
[----:B------:R-:W-:Y:S02]  /*3980*/  UIADD3 UR4, UPT, UPT, -UR4, UR22, URZ ;  /* 0x0000001604047290 */ /* 0x000fe4000fffe1ff */
[----:B------:R-:W-:Y:S01]  /*3990*/  UIADD3 UR18, UPT, UPT, UR30, UR18, URZ ;  /* 0x000000121e127290 */ /* 0x000fe2000fffe0ff */
[----:B------:R-:W1:Y:S03]  /*39a0*/  SYNCS.PHASECHK.TRANS64.TRYWAIT P0, [UR23+0x130], R0 ;  /* 0x00013000ff0075a7 */ /* 0x000e660008001117 */
[----:B------:R-:W-:Y:S01]  /*39b0*/  ULEA UR18, UR4, UR18, 0x14 ;  /* 0x0000001204127291 */ /* 0x000fe2000f8ea0ff */
[----:B-123--:R-:W-:Y:S11]  /*39c0*/  @!P0 BRA `(.L_x_68) ;  /* 0x0000006800008947 */ /* 0x00eff60003800000 */
.L_x_168:
[----:B------:R-:W-:Y:S01]  /*39d0*/  IADD3 R10, PT, PT, R10, 0x1, RZ ;  /* 0x000000010a0a7810 */ /* 0x000fe20007ffe0ff */
[----:B------:R-:W-:Y:S06]  /*39e0*/  BRA.U !UP4, `(.L_x_69) ;  /* 0x000000010c987547 */ /* 0x000fec000b800000 */
[----:B------:R-:W-:Y:S01]  /*39f0*/  UPLOP3.LUT UP2, UPT, UPT, UPT, UPT, 0x40, 0x4 ;  /* 0x000000000004789c */ /* 0x000fe20003f4e870 */
[----:B------:R-:W-:Y:S01]  /*3a00*/  UMOV UR16, UR29 ;  /* 0x0000001d00107c82 */ /* 0x000fe20008000000 */
[----:B------:R-:W-:Y:S01]  /*3a10*/  UMOV UR15, UR28 ;  /* 0x0000001c000f7c82 */ /* 0x000fe20008000000 */
[----:B------:R-:W-:-:S08]  /*3a20*/  UMOV UR6, UR14 ;  /* 0x0000000e00067c82 */ /* 0x000fd00008000000 */
.L_x_72:
[----:B------:R-:W-:Y:S02]  /*3a30*/  UIADD3 UR16, UPT, UPT, UR16, 0x1, URZ ;  /* 0x0000000110107890 */ /* 0x000fe4000fffe0ff */
[----:B--2---:R-:W-:Y:S02]  /*3a40*/  ULEA UR5, UR6, UR17, 0x3 ;  /* 0x0000001106057291 */ /* 0x004fe4000f8e18ff */
[----:B------:R-:W-:Y:S01]  /*3a50*/  UISETP.NE.AND UP3, UPT, UR16, URZ, UPT ;  /* 0x000000ff1000728c */ /* 0x000fe2000bf65270 */
[----:B---3--:R-:W-:Y:S10]  /*3a60*/  @P2 BRA `(.L_x_70) ;  /* 0x00000000000c2947 */ /* 0x008ff40003800000 */
[----:B-1----:R-:W-:Y:S04]  /*3a70*/  SHF.L.U32 R3, R8, 0x1f, RZ ;  /* 0x0000001f08037819 */ /* 0x002fe800000006ff */
[----:B------:R-:W1:Y:S02]  /*3a80*/  SYNCS.PHASECHK.TRANS64.TRYWAIT P0, [UR5], R3 ;  /* 0x00000003ff0075a7 */ /* 0x000e640008001105 */
[----:B-1----:R-:W-:Y:S05]  /*3a90*/  @!P0 BRA `(.L_x_71) ;  /* 0x0000006400e48947 */ /* 0x002fea0003800000 */
.L_x_70:
[----:B------:R-:W-:Y:S01]  /*3aa0*/  UISETP.NE.AND UP0, UPT, UR15, 0x1, UPT ;  /* 0x000000010f00788c */ /* 0x000fe2000bf05270 */
[----:B------:R-:W-:Y:S01]  /*3ab0*/  PLOP3.LUT P2, PT, PT, PT, PT, 0x80, 0x8 ;  /* 0x000000000008781c */ /* 0x000fe20003f4f070 */
[----:B------:R-:W-:Y:S02]  /*3ac0*/  UIADD3 UR4, UPT, UPT, UR6, 0x1, URZ ;  /* 0x0000000106047890 */ /* 0x000fe4000fffe0ff */
[----:B------:R-:W-:Y:S02]  /*3ad0*/  ULEA UR12, UR6, UR21, 0xa ;  /* 0x00000015060c7291 */ /* 0x000fe4000f8e50ff */
[----:B------:R-:W-:Y:S01]  /*3ae0*/  UISETP.NE.AND UP1, UPT, UR4, 0xa, UPT ;  /* 0x0000000a0400788c */ /* 0x000fe2000bf25270 */
[----:B------:R-:W-:Y:S01]  /*3af0*/  PLOP3.LUT P0, PT, PT, PT, UP0, 0x80, 0x8 ;  /* 0x000000000008781c */ /* 0x000fe20003f0f008 */
[----:B------:R-:W-:Y:S02]  /*3b00*/  UIADD3 UR10, UPT, UPT, UR12, 0x2, URZ ;  /* 0x000000020c0a7890 */ /* 0x000fe4000fffe0ff */
[----:B------:R-:W-:Y:S02]  /*3b10*/  USEL UR7, URZ, 0x1, UP1 ;  /* 0x00000001ff077887 */ /* 0x000fe40008800000 */
[----:B------:R-:W-:Y:S02]  /*3b20*/  USEL UR14, UR4, URZ, UP1 ;  /* 0x000000ff040e7287 */ /* 0x000fe40008800000 */
[----:B------:R-:W-:Y:S02]  /*3b30*/  UIADD3 UR15, UPT, UPT, UR15, -0x1, URZ ;  /* 0xffffffff0f0f7890 */ /* 0x000fe4000fffe0ff */
[----:B------:R-:W-:Y:S01]  /*3b40*/  @UP0 ULEA UR4, UR14, UR17, 0x3 ;  /* 0x000000110e040291 */ /* 0x000fe2000f8e18ff */
[----:B------:R-:W-:Y:S01]  /*3b50*/  LOP3.LUT R8, R8, UR7, RZ, 0x3c, !PT ;  /* 0x0000000708087c12 */ /* 0x000fe2000f8e3cff */
[----:B------:R-:W-:Y:S01]  /*3b60*/  UIADD3 UR7, UPT, UPT, UR5, 0x50, URZ ;  /* 0x0000005005077890 */ /* 0x000fe2000fffe0ff */
[----:B------:R-:W-:Y:S02]  /*3b70*/  UMOV UR13, 0x80004020 ;  /* 0x80004020000d7882 */ /* 0x000fe40000000000 */
[----:B-1----:R-:W-:Y:S01]  /*3b80*/  @P0 SHF.L.U32 R0, R8, 0x1f, RZ ;  /* 0x0000001f08000819 */ /* 0x002fe200000006ff */
[----:B------:R-:W-:Y:S01]  /*3b90*/  UMOV UR5, 0x80004020 ;  /* 0x8000402000057882 */ /* 0x000fe20000000000 */
[----:B------:R-:W-:Y:S01]  /*3ba0*/  UMOV UR11, 0x80004020 ;  /* 0x80004020000b7882 */ /* 0x000fe20000000000 */
[----:B------:R-:W-:Y:S01]  /*3bb0*/  UMOV UR9, 0x80004020 ;  /* 0x8000402000097882 */ /* 0x000fe20000000000 */
[----:B------:R2:W3:Y:S01]  /*3bc0*/  @P0 SYNCS.PHASECHK.TRANS64.TRYWAIT P2, [UR4], R0 ;  /* 0x00000000ff0005a7 */ /* 0x0004e20008041104 */
[----:B------:R-:W-:Y:S03]  /*3bd0*/  ULEA UR4, UR6, UR20, 0x8 ;  /* 0x0000001406047291 */ /* 0x000fe6000f8e40ff */
[----:B------:R-:W-:Y:S01]  /*3be0*/  UMOV UR6, UR14 ;  /* 0x0000000e00067c82 */ /* 0x000fe20008000000 */
[----:B------:R-:W-:Y:S05]  /*3bf0*/  UIADD3 UR8, UPT, UPT, UR4, 0x2, URZ ;  /* 0x0000000204087890 */ /* 0x000fea000fffe0ff */
[----:B------:R2:W-:Y:S01]  /*3c00*/  UTCQMMA gdesc[UR4], gdesc[UR12], tmem[UR18], tmem[UR26], idesc[UR27], UP2 ;  /* 0x00ff1a0c040075ea */ /* 0x0005e20009000312 */
[----:B------:R-:W-:Y:S03]  /*3c10*/  UPLOP3.LUT UP2, UPT, UPT, UPT, UPT, 0x80, 0x8 ;  /* 0x000000000008789c */ /* 0x000fe60003f4f070 */
[----:B------:R2:W-:Y:S01]  /*3c20*/  UTCQMMA gdesc[UR8], gdesc[UR10], tmem[UR18], tmem[UR24], idesc[UR25], UPT ;  /* 0x00ff180a080075ea */ /* 0x0005e2000b800312 */
[----:B------:R2:W-:Y:S01]  /*3c30*/  UTCBAR.MULTICAST [UR7], URZ, UR19 ;  /* 0x000000ff070073e9 */ /* 0x0005e20008000813 */
[----:B------:R-:W-:Y:S06]  /*3c40*/  BRA.U UP3, `(.L_x_72) ;  /* 0xfffffffd03787547 */ /* 0x000fec000b83ffff */
.L_x_69:
[----:B--2---:R-:W-:Y:S01]  /*3c50*/  UIADD3 UR4, UPT, UPT, UR22, 0x1, URZ ;  /* 0x0000000116047890 */ /* 0x004fe2000fffe0ff */
[C---:B------:R-:W-:Y:S01]  /*3c60*/  ISETP.NE.AND P0, PT, R10.reuse, 0x2, PT ;  /* 0x000000020a00780c */ /* 0x040fe20003f05270 */
[----:B------:R-:W-:Y:S02]  /*3c70*/  UIADD3 UR5, UPT, UPT, UR23, 0x110, URZ ;  /* 0x0000011017057890 */ /* 0x000fe4000fffe0ff */
[----:B------:R-:W-:Y:S01]  /*3c80*/  UISETP.NE.AND UP0, UPT, UR4, 0x4, UPT ;  /* 0x000000040400788c */ /* 0x000fe2000bf05270 */
[----:B-1----:R-:W-:Y:S02]  /*3c90*/  SEL R0, RZ, 0x1, P0 ;  /* 0x00000001ff007807 */ /* 0x002fe40000000000 */
[----:B------:R-:W-:Y:S01]  /*3ca0*/  SEL R10, R10, RZ, P0 ;  /* 0x000000ff0a0a7207 */ /* 0x000fe20000000000 */
[----:B------:R-:W-:Y:S01]  /*3cb0*/  USEL UR6, URZ, 0x1, UP0 ;  /* 0x00000001ff067887 */ /* 0x000fe20008000000 */
[----:B------:R-:W-:Y:S01]  /*3cc0*/  LOP3.LUT R9, R9, R0, RZ, 0x3c, !PT ;  /* 0x0000000009097212 */ /* 0x000fe200078e3cff */
[----:B------:R-:W-:Y:S01]  /*3cd0*/  USEL UR22, UR4, URZ, UP0 ;  /* 0x000000ff04167287 */ /* 0x000fe20008000000 */
[----:B------:R1:W-:Y:S03]  /*3ce0*/  UTCBAR [UR5], URZ ;  /* 0x000000ff050073e9 */ /* 0x0003e600080000ff */
[----:B------:R-:W-:Y:S01]  /*3cf0*/  LOP3.LUT R11, R11, UR6, RZ, 0x3c, !PT ;  /* 0x000000060b0b7c12 */ /* 0x000fe2000f8e3cff */
[----:B------:R-:W-:Y:S07]  /*3d00*/  @P1 BRA `(.L_x_73) ;  /* 0xfffffff800b01947 */ /* 0x000fee000383ffff */
[----:B------:R-:W2:Y:S01]  /*3d10*/  S2UR UR8, SR_CgaCtaId ;  /* 0x00000000000879c3 */ /* 0x000ea20000008800 */
[----:B------:R-:W-:Y:S01]  /*3d20*/  ELECT P0, URZ, PT ;  /* 0x0000000000ff782f */ /* 0x000fe20003800000 */
[----:B------:R-:W-:Y:S01]  /*3d30*/  IMAD.MOV.U32 R0, RZ, RZ, 0x1 ;  /* 0x00000001ff007424 */ /* 0x000fe200078e00ff */
[----:B------:R-:W-:Y:S01]  /*3d40*/  UIADD3 UR17, UPT, UPT, UR17, 0x130, URZ ;  /* 0x0000013011117890 */ /* 0x000fe2000fffe0ff */
[----:B------:R-:W-:Y:S01]  /*3d50*/  SHF.L.U32 R3, R11, 0x1f, RZ ;  /* 0x0000001f0b037819 */ /* 0x000fe200000006ff */
[----:B------:R-:W-:-:S03]  /*3d60*/  UMOV UR4, 0x40 ;  /* 0x0000004000047882 */ /* 0x000fc60000000000 */
[----:B------:R-:W-:Y:S01]  /*3d70*/  UVIRTCOUNT.DEALLOC.SMPOOL 0x80 ;  /* 0x000000800000784c */ /* 0x000fe20000000000 */
[----:B--2---:R-:W-:Y:S02]  /*3d80*/  ULEA UR8, UR8, UR4, 0x18 ;  /* 0x0000000408087291 */ /* 0x004fe4000f8ec0ff */
[----:B------:R-:W-:-:S07]  /*3d90*/  ULEA UR4, UR22, UR17, 0x3 ;  /* 0x0000001116047291 */ /* 0x000fce000f8e18ff */
[----:B------:R2:W-:Y:S02]  /*3da0*/  @P0 STS.U8 [UR8+0x1c], R0 ;  /* 0x00001c00ff000988 */ /* 0x0005e40008000008 */
[----:B------:R-:W4:Y:S02]  /*3db0*/  SYNCS.PHASECHK.TRANS64.TRYWAIT P0, [UR4], R3 ;  /* 0x00000003ff0075a7 */ /* 0x000f240008001104 */
[----:B--2-4-:R-:W-:Y:S05]  /*3dc0*/  @!P0 BRA `(.L_x_74) ;  /* 0x0000006400308947 */ /* 0x014fea0003800000 */
.L_x_171:
[----:B------:R-:W-:-:S04]  /*3dd0*/  UIADD3 UR4, UPT, UPT, UR22, 0x1, URZ ;  /* 0x0000000116047890 */ /* 0x000fc8000fffe0ff */
[----:B------:R-:W-:-:S04]  /*3de0*/  UISETP.NE.AND UP0, UPT, UR4, 0x4, UPT ;  /* 0x000000040400788c */ /* 0x000fc8000bf05270 */
[----:B------:R-:W-:Y:S02]  /*3df0*/  USEL UR6, URZ, 0x1, UP0 ;  /* 0x00000001ff067887 */ /* 0x000fe40008000000 */
[----:B------:R-:W-:-:S04]  /*3e00*/  USEL UR4, UR4, URZ, UP0 ;  /* 0x000000ff04047287 */ /* 0x000fc80008000000 */
[----:B-1----:R-:W-:Y:S01]  /*3e10*/  ULEA UR5, UR4, UR17, 0x3 ;  /* 0x0000001104057291 */ /* 0x002fe2000f8e18ff */
[----:B------:R-:W-:-:S04]  /*3e20*/  LOP3.LUT R2, R11, UR6, RZ, 0x3c, !PT ;  /* 0x000000060b027c12 */ /* 0x000fc8000f8e3cff */
[----:B--2---:R-:W-:-:S04]  /*3e30*/  SHF.L.U32 R3, R2, 0x1f, RZ ;  /* 0x0000001f02037819 */ /* 0x004fc800000006ff */
[----:B------:R-:W1:Y:S02]  /*3e40*/  SYNCS.PHASECHK.TRANS64.TRYWAIT P0, [UR5], R3 ;  /* 0x00000003ff0075a7 */ /* 0x000e640008001105 */
[----:B-1----:R-:W-:Y:S05]  /*3e50*/  @!P0 BRA `(.L_x_75) ;  /* 0x0000006400248947 */ /* 0x002fea0003800000 */
.L_x_173:
        /* <DEDUP_REMOVED lines=9> */
.L_x_175:
[----:B------:R-:W-:-:S04]  /*3ef0*/  UIADD3 UR4, UPT, UPT, UR4, 0x1, URZ ;  /* 0x0000000104047890 */ /* 0x000fc8000fffe0ff */
[----:B------:R-:W-:-:S04]  /*3f00*/  UISETP.NE.AND UP0, UPT, UR4, 0x4, UPT ;  /* 0x000000040400788c */ /* 0x000fc8000bf05270 */
[----:B------:R-:W-:Y:S02]  /*3f10*/  USEL UR5, URZ, 0x1, UP0 ;  /* 0x00000001ff057887 */ /* 0x000fe40008000000 */
[----:B------:R-:W-:-:S04]  /*3f20*/  USEL UR4, UR4, URZ, UP0 ;  /* 0x000000ff04047287 */ /* 0x000fc80008000000 */
[----:B------:R-:W-:Y:S01]  /*3f30*/  ULEA UR4, UR4, UR17, 0x3 ;  /* 0x0000001104047291 */ /* 0x000fe2000f8e18ff */
[----:B-1----:R-:W-:-:S04]  /*3f40*/  LOP3.LUT R3, R2, UR5, RZ, 0x3c, !PT ;  /* 0x0000000502037c12 */ /* 0x002fc8000f8e3cff */
[----:B------:R-:W-:-:S04]  /*3f50*/  SHF.L.U32 R3, R3, 0x1f, RZ ;  /* 0x0000001f03037819 */ /* 0x000fc800000006ff */
[----:B------:R-:W1:Y:S02]  /*3f60*/  SYNCS.PHASECHK.TRANS64.TRYWAIT P0, [UR4], R3 ;  /* 0x00000003ff0075a7 */ /* 0x000e640008001104 */
[----:B-1----:R-:W-:Y:S05]  /*3f70*/  @!P0 BRA `(.L_x_77) ;  /* 0x00000064000c8947 */ /* 0x002fea0003800000 */
.L_x_177:
[----:B------:R-:W-:Y:S01]  /*3f80*/  NOP ;  /* 0x0000000000007918 */ /* 0x000fe20000000000 */
[----:B-1----:R-:W1:Y:S01]  /*3f90*/  LDS R0, [UR8+0x14] ;  /* 0x00001408ff007984 */ /* 0x002e620008000800 */
[----:B------:R-:W-:Y:S01]  /*3fa0*/  ULOP3.LUT UR4, UR30, 0xffff, URZ, 0xc0, !UPT ;  /* 0x0000ffff1e047892 */ /* 0x000fe2000f8ec0ff */
[----:B------:R-:W-:Y:S01]  /*3fb0*/  UMOV UR5, 0xffff ;  /* 0x0000ffff00057882 */ /* 0x000fe20000000000 */
[----:B------:R-:W-:Y:S02]  /*3fc0*/  UMOV UR6, 0x1 ;  /* 0x0000000100067882 */ /* 0x000fe40000000000 */
[----:B------:R-:W-:-:S04]  /*3fd0*/  USHF.R.U32.HI UR4, URZ, 0x5, UR4 ;  /* 0x00000005ff047899 */ /* 0x000fc80008011604 */
[----:B------:R-:W-:Y:S02]  /*3fe0*/  USHF.L.U32 UR5, UR5, UR4, URZ ;  /* 0x0000000405057299 */ /* 0x000fe400080006ff */
[----:B------:R-:W-:-:S04]  /*3ff0*/  USHF.L.U32 UR4, UR6, UR4, URZ ;  /* 0x0000000406047299 */ /* 0x000fc800080006ff */
[----:B-1----:R-:W-:-:S04]  /*4000*/  LOP3.LUT R0, R0, UR5, RZ, 0xc0, !PT ;  /* 0x0000000500007c12 */ /* 0x002fc8000f8ec0ff */
[----:B------:R-:W-:-:S13]  /*4010*/  ISETP.NE.AND P0, PT, R0, UR5, PT ;  /* 0x0000000500007c0c */ /* 0x000fda000bf05270 */
[----:B------:R-:W-:Y:S05]  /*4020*/  @P0 BRA `(.L_x_78) ;  /* 0x0000000000580947 */ /* 0x000fea0003800000 */
[----:B------:R-:W1:Y:S02]  /*4030*/  LDS R0, [UR8+0x18] ;  /* 0x00001808ff007984 */ /* 0x000e640008000800 */
[----:B-1----:R-:W-:-:S04]  /*4040*/  LOP3.LUT R0, R0, UR4, RZ, 0xc0, !PT ;  /* 0x0000000400007c12 */ /* 0x002fc8000f8ec0ff */
[----:B------:R-:W-:-:S13]  /*4050*/  ISETP.NE.AND P0, PT, R0, UR4, PT ;  /* 0x0000000400007c0c */ /* 0x000fda000bf05270 */
[----:B------:R-:W-:Y:S05]  /*4060*/  @P0 BRA `(.L_x_79) ;  /* 0x00000000003c0947 */ /* 0x000fea0003800000 */
[----:B------:R-:W1:Y:S01]  /*4070*/  S2R R2, SR_LANEID ;  /* 0x0000000000027919 */ /* 0x000e620000000000 */
[----:B------:R-:W-:Y:S01]  /*4080*/  ULOP3.LUT UR5, URZ, UR5, URZ, 0x33, !UPT ;  /* 0x00000005ff057292 */ /* 0x000fe2000f8e33ff */
[----:B------:R-:W-:Y:S01]  /*4090*/  LOP3.LUT R4, RZ, UR4, RZ, 0x33, !PT ;  /* 0x00000004ff047c12 */ /* 0x000fe2000f8e33ff */
[----:B------:R-:W-:Y:S02]  /*40a0*/  VOTEU.ANY UR4, UPT, PT ;  /* 0x0000000000047886 */ /* 0x000fe400038e0100 */
[----:B------:R-:W-:Y:S01]  /*40b0*/  UFLO.U32 UR4, UR4 ;  /* 0x00000004000472bd */ /* 0x000fe200080e0000 */
[----:B------:R-:W2:Y:S01]  /*40c0*/  REDUX UR6, R4 ;  /* 0x00000000040673c4 */ /* 0x000ea20000000000 */
[----:B------:R-:W-:-:S06]  /*40d0*/  IMAD.U32 R0, RZ, RZ, UR5 ;  /* 0x00000005ff007e24 */ /* 0x000fcc000f8e00ff */
[----:B------:R4:W-:Y:S01]  /*40e0*/  UTCATOMSWS.AND URZ, UR5 ;  /* 0x0000000500ff79e3 */ /* 0x0009e20008000000 */
[----:B------:R-:W3:Y:S01]  /*40f0*/  REDUX UR7, R0 ;  /* 0x00000000000773c4 */ /* 0x000ee20000000000 */
[----:B-1----:R-:W-:Y:S01]  /*4100*/  ISETP.EQ.U32.AND P0, PT, R2, UR4, PT ;  /* 0x0000000402007c0c */ /* 0x002fe2000bf02070 */
[----:B--2---:R-:W-:Y:S01]  /*4110*/  IMAD.U32 R2, RZ, RZ, UR6 ;  /* 0x00000006ff027e24 */ /* 0x004fe2000f8e00ff */
[----:B---3--:R-:W-:-:S11]  /*4120*/  MOV R3, UR7 ;  /* 0x0000000700037c02 */ /* 0x008fd60008000f00 */
[----:B------:R4:W-:Y:S04]  /*4130*/  @P0 ATOMS.AND RZ, [UR8+0x14], R3 ;  /* 0x00001403ffff098c */ /* 0x0009e8000a800008 */
[----:B------:R4:W-:Y:S01]  /*4140*/  @P0 ATOMS.AND RZ, [UR8+0x18], R2 ;  /* 0x00001802ffff098c */ /* 0x0009e2000a800008 */
[----:B------:R-:W-:Y:S05]  /*4150*/  BRA `(.L_x_80) ;  /* 0x0000000000147947 */ /* 0x000fea0003800000 */
.L_x_79:
[----:B------:R-:W-:Y:S02]  /*4160*/  MOV R2, 0x4180 ;  /* 0x0000418000027802 */ /* 0x000fe40000000f00 */
[----:B---3-5:R-:W-:Y:S05]  /*4170*/  CALL.REL.NOINC `($__internal_0_$__cuda_sm10x_tcgen05_guardrail_trap_col_being_dealloced_not_returned_by_alloc) ;  /* 0x0000006400f07944 */ /* 0x028fea0003c00000 */
[----:B------:R-:W-:Y:S05]  /*4180*/  BRA `(.L_x_80) ;  /* 0x0000000000087947 */ /* 0x000fea0003800000 */
.L_x_78:
[----:B------:R-:W-:Y:S02]  /*4190*/  MOV R2, 0x41b0 ;  /* 0x000041b000027802 */ /* 0x000fe40000000f00 */
[----:B---3-5:R-:W-:Y:S05]  /*41a0*/  CALL.REL.NOINC `($__internal_2_$__cuda_sm10x_tcgen05_guardrail_trap_unallocated_columns_being_dealloced) ;  /* 0x0000006400fc7944 */ /* 0x028fea0003c00000 */
.L_x_80:
[----:B------:R-:W-:Y:S01]  /*41b0*/  NOP ;  /* 0x0000000000007918 */ /* 0x000fe20000000000 */
[----:B----4-:R-:W-:Y:S05]  /*41c0*/  EXIT ;  /* 0x000000000000794d */ /* 0x010fea0003800000 */
.L_x_62:
[----:B------:R-:W-:-:S09]  /*41d0*/  UISETP.NE.OR UP0, UPT, UR18, 0x3, !UP3 ;  /* 0x000000031200788c */ /* 0x000fd2000df05670 */
[----:B------:R-:W-:Y:S05]  /*41e0*/  BRA.U UP0, `(.L_x_81) ;  /* 0x0000001100847547 */ /* 0x000fea000b800000 */
[----:B------:R-:W2:Y:S01]  /*41f0*/  LDCU.64 UR4, c[0x0][0x888] ;  /* 0x00011100ff0477ac */ /* 0x000ea20008000a00 */
[----:B------:R-:W3:Y:S01]  /*4200*/  S2UR UR8, SR_CgaCtaId ;  /* 0x00000000000879c3 */ /* 0x000ee20000008800 */
[----:B------:R-:W-:Y:S02]  /*4210*/  HFMA2 R9, -RZ, RZ, 0, 0 ;  /* 0x00000000ff097431 */ /* 0x000fe400000001ff */
[----:B------:R-:W-:Y:S01]  /*4220*/  IMAD.MOV.U32 R11, RZ, RZ, 0x1 ;  /* 0x00000001ff0b7424 */ /* 0x000fe200078e00ff */
[----:B------:R-:W4:Y:S01]  /*4230*/  LDCU UR40, c[0x0][0x370] ;  /* 0x00006e00ff2877ac */ /* 0x000f220008000800 */
[----:B------:R-:W-:Y:S01]  /*4240*/  IMAD.MOV.U32 R10, RZ, RZ, RZ ;  /* 0x000000ffff0a7224 */ /* 0x000fe200078e00ff */
[----:B------:R-:W-:Y:S01]  /*4250*/  MOV R3, 0x1000 ;  /* 0x0000100000037802 */ /* 0x000fe20000000f00 */
[----:B------:R-:W4:Y:S01]  /*4260*/  LDCU.128 UR44, c[0x0][0xb10] ;  /* 0x00016200ff2c77ac */ /* 0x000f220008000c00 */
[----:B------:R-:W1:Y:S01]  /*4270*/  LDC.64 R12, c[0x0][0x348] ;  /* 0x0000d200ff0c7b82 */ /* 0x000e620000000a00 */
[----:B------:R-:W3:Y:S01]  /*4280*/  LDCU UR37, c[0x0][0x374] ;  /* 0x00006e80ff2577ac */ /* 0x000ee20008000800 */
[----:B------:R-:W3:Y:S01]  /*4290*/  LDCU.64 UR38, c[0x0][0x890] ;  /* 0x00011200ff2677ac */ /* 0x000ee20008000a00 */
[----:B------:R-:W3:Y:S01]  /*42a0*/  LDCU UR15, c[0x0][0xb0c] ;  /* 0x00016180ff0f77ac */ /* 0x000ee20008000800 */
[----:B--2---:R-:W-:Y:S01]  /*42b0*/  UISETP.NE.U32.AND UP0, UPT, UR4, URZ, UPT ;  /* 0x000000ff0400728c */ /* 0x004fe2000bf05070 */
[----:B------:R-:W2:Y:S01]  /*42c0*/  LDCU UR54, c[0x0][0xb20] ;  /* 0x00016400ff3677ac */ /* 0x000ea20008000800 */
[----:B------:R-:W2:Y:S01]  /*42d0*/  LDCU UR4, c[0x0][0xb30] ;  /* 0x00016600ff0477ac */ /* 0x000ea20008000800 */
[----:B------:R-:W-:Y:S01]  /*42e0*/  UMOV UR21, 0x400 ;  /* 0x0000040000157882 */ /* 0x000fe20000000000 */
[----:B----4-:R-:W-:-:S02]  /*42f0*/  UIMAD.WIDE.U32 UR52, UR40, UR44, URZ ;  /* 0x0000002c283472a5 */ /* 0x010fc4000f8e00ff */
[----:B---3--:R-:W-:Y:S02]  /*4300*/  UIMAD.WIDE.U32 UR6, UR37, UR47, URZ ;  /* 0x0000002f250672a5 */ /* 0x008fe4000f8e00ff */
[----:B------:R-:W-:Y:S02]  /*4310*/  ULEA UR21, UR8, UR21, 0x18 ;  /* 0x0000001508157291 */ /* 0x000fe4000f8ec0ff */
[----:B------:R-:W-:Y:S02]  /*4320*/  UISETP.NE.U32.AND UP6, UPT, UR38, URZ, UPT ;  /* 0x000000ff2600728c */ /* 0x000fe4000bfc5070 */
[----:B------:R-:W-:Y:S02]  /*4330*/  UIADD3 UR43, UPT, UPT, UR21, 0xb8, URZ ;  /* 0x000000b8152b7890 */ /* 0x000fe4000fffe0ff */
[----:B------:R-:W-:Y:S02]  /*4340*/  UIADD3 UR33, UPT, UPT, UR21, 0xa0, URZ ;  /* 0x000000a015217890 */ /* 0x000fe4000fffe0ff */
[----:B------:R-:W-:-:S02]  /*4350*/  UIADD3 UR25, UPT, UPT, UR21, 0xa8, URZ ;  /* 0x000000a815197890 */ /* 0x000fc4000fffe0ff */
[----:B------:R-:W-:Y:S02]  /*4360*/  UIADD3 UR17, UPT, UPT, UR21, 0xb0, URZ ;  /* 0x000000b015117890 */ /* 0x000fe4000fffe0ff */
[----:B------:R-:W-:Y:S02]  /*4370*/  UISETP.NE.AND.EX UP5, UPT, UR5, URZ, UPT, UP0 ;  /* 0x000000ff0500728c */ /* 0x000fe4000bfa5300 */
[----:B------:R-:W-:Y:S01]  /*4380*/  UISETP.NE.AND UP0, UPT, UR42, 0x1, UPT ;  /* 0x000000012a00788c */ /* 0x000fe2000bf05270 */
[----:B------:R-:W-:Y:S01]  /*4390*/  UMOV UR52, UR53 ;  /* 0x0000003500347c82 */ /* 0x000fe20008000000 */
[----:B------:R-:W-:Y:S01]  /*43a0*/  UMOV UR51, UR7 ;  /* 0x0000000700337c82 */ /* 0x000fe20008000000 */
[----:B------:R-:W-:Y:S02]  /*43b0*/  USEL UR41, URZ, 0x1, UP4 ;  /* 0x00000001ff297887 */ /* 0x000fe4000a000000 */
[----:B------:R-:W-:Y:S02]  /*43c0*/  UISETP.NE.AND UP0, UPT, UR15, 0x1, UPT ;  /* 0x000000010f00788c */ /* 0x000fe4000bf05270 */
[----:B------:R-:W-:-:S02]  /*43d0*/  UPLOP3.LUT UP4, UPT, UPT, UPT, UPT, 0x40, 0x4 ;  /* 0x000000000004789c */ /* 0x000fc40003f8e870 */
[----:B------:R-:W-:Y:S01]  /*43e0*/  UISETP.GE.AND UP2, UPT, UR42, 0x1, UPT ;  /* 0x000000012a00788c */ /* 0x000fe2000bf46270 */
[----:B------:R-:W3:Y:S01]  /*43f0*/  LDCU.64 UR22, c[0x0][0xb28] ;  /* 0x00016500ff1677ac */ /* 0x000ee20008000a00 */
[----:B------:R-:W-:Y:S02]  /*4400*/  UISETP.NE.AND.EX UP6, UPT, UR39, URZ, UPT, UP6 ;  /* 0x000000ff2700728c */ /* 0x000fe4000bfc5360 */
[----:B------:R-:W-:Y:S02]  /*4410*/  UPRMT UR43, UR8, 0x654, UR43 ;  /* 0x00000654082b7896 */ /* 0x000fe4000800002b */
[----:B------:R-:W-:Y:S02]  /*4420*/  UPRMT UR50, UR8, 0x654, UR33 ;  /* 0x0000065408327896 */ /* 0x000fe40008000021 */
[----:B------:R-:W-:Y:S02]  /*4430*/  UPRMT UR49, UR8, 0x654, UR25 ;  /* 0x0000065408317896 */ /* 0x000fe40008000019 */
[----:B------:R-:W-:-:S02]  /*4440*/  UPRMT UR48, UR8, 0x654, UR17 ;  /* 0x0000065408307896 */ /* 0x000fc40008000011 */
[----:B------:R-:W-:Y:S02]  /*4450*/  USHF.R.U32.HI UR52, URZ, UR45, UR52 ;  /* 0x0000002dff347299 */ /* 0x000fe40008011634 */
[----:B--2---:R-:W-:Y:S02]  /*4460*/  USHF.R.U32.HI UR51, URZ, UR54, UR51 ;  /* 0x00000036ff337299 */ /* 0x004fe40008011633 */
[----:B------:R-:W-:Y:S02]  /*4470*/  UISETP.NE.AND UP0, UPT, UR46, 0x1, UPT ;  /* 0x000000012e00788c */ /* 0x000fe4000bf05270 */
[----:B-1----:R-:W-:-:S11]  /*4480*/  UISETP.NE.AND UP3, UPT, UR4, 0x1, UPT ;  /* 0x000000010400788c */ /* 0x002fd6000bf65270 */
.L_x_92:
[C---:B------:R-:W-:Y:S02]  /*4490*/  LEA R8, R10.reuse, UR21, 0x3 ;  /* 0x000000150a087c11 */ /* 0x040fe4000f8e18ff */
[----:B------:R-:W-:Y:S02]  /*44a0*/  SHF.L.U32 R5, R9, 0x1f, RZ ;  /* 0x0000001f09057819 */ /* 0x000fe400000006ff */
[----:B------:R-:W-:Y:S02]  /*44b0*/  LEA R6, R10, UR21, 0x4 ;  /* 0x000000150a067c11 */ /* 0x000fe4000f8e20ff */
[----:B-1----:R-:W1:Y:S02]  /*44c0*/  SYNCS.PHASECHK.TRANS64.TRYWAIT P0, [R8+URZ+0xf0], R5 ;  /* 0x0000f005080075a7 */ /* 0x002e6400080011ff */
[----:B-1----:R-:W-:Y:S05]  /*44d0*/  @!P0 BRA `(.L_x_82) ;  /* 0x0000005c00cc8947 */ /* 0x002fea0003800000 */
.L_x_178:
[----:B-1----:R-:W1:Y:S01]  /*44e0*/  LDS.128 R4, [R6+0x180] ;  /* 0x0001800006047984 */ /* 0x002e620000000c00 */
[----:B------:R-:W-:Y:S01]  /*44f0*/  UISETP.GE.AND UP0, UPT, UR42, 0x1, UPT ;  /* 0x000000012a00788c */ /* 0x000fe2000bf06270 */
[----:B------:R-:W-:Y:S01]  /*4500*/  @!PT LDS RZ, [RZ] ;  /* 0x00000000fffff984 */ /* 0x000fe20000000800 */
[----:B------:R-:W-:Y:S01]  /*4510*/  @!PT LDS RZ, [RZ] ;  /* 0x00000000fffff984 */ /* 0x000fe20000000800 */
[----:B------:R-:W-:Y:S01]  /*4520*/  @!PT LDS RZ, [RZ] ;  /* 0x00000000fffff984 */ /* 0x000fe20000000800 */
[----:B------:R-:W-:Y:S01]  /*4530*/  @!PT LDS RZ, [RZ] ;  /* 0x00000000fffff984 */ /* 0x000fe20000000800 */
[----:B------:R2:W-:Y:S06]  /*4540*/  MEMBAR.ALL.CTA ;  /* 0x0000000000007992 */ /* 0x0005ec0000008000 */
[----:B--2---:R-:W2:Y:S01]  /*4550*/  FENCE.VIEW.ASYNC.S ;  /* 0x00000000000073c6 */ /* 0x004ea20000000000 */
[----:B-1----:R-:W-:Y:S11]  /*4560*/  LOP3.LUT P0, RZ, R6, 0x1, RZ, 0xc0, !PT ;  /* 0x0000000106ff7812 */ /* 0x002ff6000780c0ff */
[----:B------:R-:W-:Y:S02]  /*4570*/  @!UPT UIADD3 URZ, UPT, UPT, URZ, URZ, URZ ;  /* 0x000000fffffff290 */ /* 0x000fe4000fffe0ff */
[----:B--2---:R-:W-:Y:S01]  /*4580*/  VOTEU.ANY UP2, P0 ;  /* 0x0000000000ff7886 */ /* 0x004fe20000040100 */
[----:B------:R-:W-:Y:S11]  /*4590*/  PLOP3.LUT P0, PT, PT, PT, UP2, 0x80, 0x8 ;  /* 0x000000000008781c */ /* 0x000ff60003f0f028 */
[----:B------:R-:W-:Y:S02]  /*45a0*/  @!UPT UIADD3 URZ, UPT, UPT, URZ, URZ, URZ ;  /* 0x000000fffffff290 */ /* 0x000fe4000fffe0ff */
[----:B------:R-:W-:Y:S02]  /*45b0*/  @P0 SHF.R.U32.HI R0, RZ, 0x10, R5 ;  /* 0x00000010ff000819 */ /* 0x000fe40000011605 */
[----:B------:R-:W-:Y:S02]  /*45c0*/  @P0 MOV R2, R4 ;  /* 0x0000000400020202 */ /* 0x000fe40000000f00 */
[----:B------:R-:W-:Y:S01]  /*45d0*/  @P0 R2UR UR4, R0 ;  /* 0x00000000000402ca */ /* 0x000fe200000e0000 */
[----:B------:R-:W-:Y:S01]  /*45e0*/  VIADD R0, R8, 0x100 ;  /* 0x0000010008007836 */ /* 0x000fe20000000000 */
[----:B------:R-:W-:Y:S02]  /*45f0*/  @P0 LOP3.LUT R4, R5, 0xffff, RZ, 0xc0, !PT ;  /* 0x0000ffff05040812 */ /* 0x000fe400078ec0ff */
[----:B------:R-:W-:Y:S02]  /*4600*/  @P0 R2UR UR6, R2 ;  /* 0x00000000020602ca */ /* 0x000fe400000e0000 */
[----:B------:R-:W-:Y:S02]  /*4610*/  PRMT R0, RZ, 0x654, R0 ;  /* 0x00000654ff007816 */ /* 0x000fe40000000000 */
[----:B------:R-:W-:Y:S02]  /*4620*/  @P0 R2UR UR5, R4 ;  /* 0x00000000040502ca */ /* 0x000fe400000e0000 */
[----:B------:R1:W-:Y:S03]  /*4630*/  SYNCS.ARRIVE.TRANS64.RED.A1T0 RZ, [R0+URZ], RZ ;  /* 0x000000ff00ff79a7 */ /* 0x0003e600081004ff */
[----:B------:R-:W-:Y:S04]  /*4640*/  @UP2 UMOV UR29, UR4 ;  /* 0x00000004001d2c82 */ /* 0x000fe80008000000 */
[----:B------:R-:W-:Y:S04]  /*4650*/  @UP2 UMOV UR14, UR6 ;  /* 0x00000006000e2c82 */ /* 0x000fe80008000000 */
[----:B------:R-:W-:Y:S01]  /*4660*/  @UP2 UMOV UR13, UR5 ;  /* 0x00000005000d2c82 */ /* 0x000fe20008000000 */
[----:B------:R-:W-:Y:S05]  /*4670*/  BRA.U !UP0, `(.L_x_83) ;  /* 0x0000000108c07547 */ /* 0x000fea000b800000 */
[----:B------:R-:W-:Y:S02]  /*4680*/  UIMAD.WIDE.U32 UR18, UR13, UR47, URZ ;  /* 0x0000002f0d1272a5 */ /* 0x000fe4000f8e00ff */
[----:B------:R-:W-:Y:S02]  /*4690*/  UP2UR UR16, UPR, URZ, 0x4 ;  /* 0x00000004ff107883 */ /* 0x000fe40008000000 */
[----:B------:R-:W-:Y:S02]  /*46a0*/  UISETP.NE.AND UP2, UPT, UR46, 0x1, UPT ;  /* 0x000000012e00788c */ /* 0x000fe4000bf45270 */
[----:B------:R-:W-:Y:S02]  /*46b0*/  UIMAD.WIDE.U32 UR26, UR14, UR44, URZ ;  /* 0x0000002c0e1a72a5 */ /* 0x000fe4000f8e00ff */
[----:B------:R-:W-:Y:S02]  /*46c0*/  USEL UR4, UR37, UR51, !UP2 ;  /* 0x0000003325047287 */ /* 0x000fe4000d000000 */
[----:B------:R-:W-:Y:S02]  /*46d0*/  UISETP.NE.AND UP0, UPT, UR15, 0x1, UPT ;  /* 0x000000010f00788c */ /* 0x000fe4000bf05270 */
[----:B------:R-:W-:Y:S02]  /*46e0*/  UP2UR UR20, UPR, URZ, 0x2 ;  /* 0x00000002ff147883 */ /* 0x000fe40008000000 */
[----:B------:R-:W-:Y:S02]  /*46f0*/  UISETP.NE.AND UP1, UPT, UR42, 0x1, UPT ;  /* 0x000000012a00788c */ /* 0x000fe4000bf25270 */
[----:B---3--:R-:W-:Y:S02]  /*4700*/  UIMAD.WIDE.U32 UR8, UR4, UR22, URZ ;  /* 0x00000016040872a5 */ /* 0x008fe4000f8e00ff */
[----:B------:R-:W-:Y:S01]  /*4710*/  USEL UR7, UR40, UR52, !UP0 ;  /* 0x0000003428077287 */ /* 0x000fe2000c000000 */
[----:B------:R-:W-:Y:S02]  /*4720*/  UMOV UR5, UR19 ;  /* 0x0000001300057c82 */ /* 0x000fe40008000000 */
[----:B------:R-:W-:Y:S02]  /*4730*/  USHF.R.U32.HI UR6, URZ, UR54, UR5 ;  /* 0x00000036ff067299 */ /* 0x000fe40008011605 */
[----:B------:R-:W-:Y:S02]  /*4740*/  UIMAD.WIDE.U32 UR10, UR7, UR22, URZ ;  /* 0x00000016070a72a5 */ /* 0x000fe4000f8e00ff */
[----:B------:R-:W-:Y:S02]  /*4750*/  USEL UR6, UR13, UR6, !UP2 ;  /* 0x000000060d067287 */ /* 0x000fe4000d000000 */
[----:B------:R-:W-:Y:S01]  /*4760*/  UISETP.NE.AND UP2, UPT, UR16, URZ, UPT ;  /* 0x000000ff1000728c */ /* 0x000fe2000bf45270 */
[----:B------:R-:W-:Y:S02]  /*4770*/  UMOV UR5, UR27 ;  /* 0x0000001b00057c82 */ /* 0x000fe40008000000 */
[----:B------:R-:W-:Y:S03]  /*4780*/  USHF.R.U32.HI UR12, URZ, UR45, UR5 ;  /* 0x0000002dff0c7299 */ /* 0x000fe60008011605 */
[----:B------:R-:W-:Y:S02]  /*4790*/  UMOV UR5, UR9 ;  /* 0x0000000900057c82 */ /* 0x000fe40008000000 */
[----:B------:R-:W-:Y:S03]  /*47a0*/  @UP1 USHF.R.U32.HI UR4, URZ, UR23, UR5 ;  /* 0x00000017ff041299 */ /* 0x000fe60008011605 */
[----:B------:R-:W-:Y:S01]  /*47b0*/  UMOV UR5, UR11 ;  /* 0x0000000b00057c82 */ /* 0x000fe20008000000 */
[----:B------:R-:W-:Y:S02]  /*47c0*/  UIMAD UR4, UR42, UR4, URZ ;  /* 0x000000042a0472a4 */ /* 0x000fe4000f8e02ff */
[----:B------:R-:W-:Y:S02]  /*47d0*/  @UP1 USHF.R.U32.HI UR7, URZ, UR23, UR5 ;  /* 0x00000017ff071299 */ /* 0x000fe40008011605 */
[----:B------:R-:W-:Y:S02]  /*47e0*/  USEL UR5, UR14, UR12, !UP0 ;  /* 0x0000000c0e057287 */ /* 0x000fe4000c000000 */
[----:B------:R-:W-:Y:S02]  /*47f0*/  UIMAD.WIDE.U32 UR10, UR6, UR22, URZ ;  /* 0x00000016060a72a5 */ /* 0x000fe4000f8e00ff */
[----:B------:R-:W-:Y:S02]  /*4800*/  UIMAD UR8, UR42, UR7, URZ ;  /* 0x000000072a0872a4 */ /* 0x000fe4000f8e02ff */
[----:B------:R-:W-:Y:S03]  /*4810*/  UISETP.GE.AND UP0, UPT, UR6, UR4, UPT ;  /* 0x000000040600728c */ /* 0x000fe6000bf06270 */
[----:B------:R-:W-:Y:S01]  /*4820*/  UMOV UR4, UR11 ;  /* 0x0000000b00047c82 */ /* 0x000fe20008000000 */
[----:B------:R-:W-:Y:S02]  /*4830*/  UISETP.GE.OR UP0, UPT, UR5, UR8, UP0 ;  /* 0x000000080500728c */ /* 0x000fe40008706670 */
[----:B------:R-:W-:Y:S02]  /*4840*/  USHF.R.U32.HI UR4, URZ, UR23, UR4 ;  /* 0x00000017ff047299 */ /* 0x000fe40008011604 */
[----:B------:R-:W-:Y:S02]  /*4850*/  UIMAD.WIDE.U32 UR8, UR5, UR22, URZ ;  /* 0x00000016050872a5 */ /* 0x000fe4000f8e00ff */
[----:B------:R-:W-:Y:S04]  /*4860*/  USEL UR10, UR6, UR4, !UP1 ;  /* 0x00000004060a7287 */ /* 0x000fe8000c800000 */
[----:B------:R-:W-:Y:S01]  /*4870*/  UIADD3 UR11, UPT, UPT, -UR10, URZ, URZ ;  /* 0x000000ff0a0b7290 */ /* 0x000fe2000fffe1ff */
[----:B------:R-:W-:Y:S02]  /*4880*/  @!UP0 UMOV UR4, UR9 ;  /* 0x0000000900048c82 */ /* 0x000fe40008000000 */
[----:B------:R-:W-:Y:S02]  /*4890*/  @!UP0 USHF.R.U32.HI UR4, URZ, UR23, UR4 ;  /* 0x00000017ff048299 */ /* 0x000fe40008011604 */
[----:B------:R-:W-:Y:S02]  /*48a0*/  UIMAD UR8, UR42, UR11, UR6 ;  /* 0x0000000b2a0872a4 */ /* 0x000fe4000f8e0206 */
[----:B------:R-:W-:Y:S02]  /*48b0*/  @!UP0 USEL UR4, UR5, UR4, !UP1 ;  /* 0x0000000405048287 */ /* 0x000fe4000c800000 */
[----:B------:R-:W-:Y:S02]  /*48c0*/  UISETP.NE.AND UP1, UPT, UR20, URZ, UPT ;  /* 0x000000ff1400728c */ /* 0x000fe4000bf25270 */
[----:B------:R-:W-:Y:S02]  /*48d0*/  @!UP0 UIMAD UR8, UR7, UR8, UR4 ;  /* 0x00000008070882a4 */ /* 0x000fe4000f8e0204 */
[----:B------:R-:W-:Y:S02]  /*48e0*/  @!UP0 UIADD3 UR9, UPT, UPT, UR10, -UR4, URZ ;  /* 0x800000040a098290 */ /* 0x000fe4000fffe0ff */
[----:B------:R-:W-:Y:S02]  /*48f0*/  UIADD3 UR4, UPT, UPT, -UR5, URZ, URZ ;  /* 0x000000ff05047290 */ /* 0x000fe4000fffe1ff */
[----:B------:R-:W-:Y:S02]  /*4900*/  UIADD3 UR7, UPT, UPT, -UR6, URZ, URZ ;  /* 0x000000ff06077290 */ /* 0x000fe4000fffe1ff */
[----:B------:R-:W-:Y:S02]  /*4910*/  @!UP0 UIMAD UR6, UR9, UR42, UR5 ;  /* 0x0000002a090682a4 */ /* 0x000fe4000f8e0205 */
[----:B------:R-:W-:Y:S02]  /*4920*/  UIMAD UR14, UR15, UR4, UR14 ;  /* 0x000000040f0e72a4 */ /* 0x000fe4000f8e020e */
[----:B------:R-:W-:Y:S01]  /*4930*/  UIMAD UR13, UR46, UR7, UR13 ;  /* 0x000000072e0d72a4 */ /* 0x000fe2000f8e020d */
[----:B------:R-:W-:Y:S02]  /*4940*/  @!UP0 UMOV UR5, UR8 ;  /* 0x0000000800058c82 */ /* 0x000fe40008000000 */
[----:B------:R-:W-:Y:S02]  /*4950*/  UIMAD UR14, UR5, UR15, UR14 ;  /* 0x0000000f050e72a4 */ /* 0x000fe4000f8e020e */
[----:B------:R-:W-:Y:S11]  /*4960*/  UIMAD UR13, UR6, UR46, UR13 ;  /* 0x0000002e060d72a4 */ /* 0x000ff6000f8e020d */
[----:B------:R-:W-:Y:S01]  /*4970*/  @!UPT UIADD3 URZ, UPT, UPT, URZ, URZ, URZ ;  /* 0x000000fffffff290 */ /* 0x000fe2000fffe0ff */
.L_x_83:
[----:B------:R-:W2:Y:S01]  /*4980*/  @!UP3 LDCU.128 UR8, c[0x0][0xb10] ;  /* 0x00016200ff08b7ac */ /* 0x000ea20008000c00 */
[----:B------:R-:W-:Y:S02]  /*4990*/  ISETP.NE.U32.AND P0, PT, RZ, UR38, PT ;  /* 0x00000026ff007c0c */ /* 0x000fe4000bf05070 */
[----:B------:R-:W-:Y:S02]  /*49a0*/  SHF.L.U32 R4, R11, 0x1f, RZ ;  /* 0x0000001f0b047819 */ /* 0x000fe400000006ff */
[----:B------:R-:W-:Y:S01]  /*49b0*/  ISETP.NE.AND.EX P0, PT, RZ, UR39, PT, P0 ;  /* 0x00000027ff007c0c */ /* 0x000fe2000bf05300 */
[----:B------:R-:W4:Y:S01]  /*49c0*/  @!UP3 LDCU UR5, c[0x0][0xb0c] ;  /* 0x00016180ff05b7ac */ /* 0x000f220008000800 */
[----:B------:R-:W-:Y:S02]  /*49d0*/  USHF.L.U32 UR35, UR30, 0x6, URZ ;  /* 0x000000061e237899 */ /* 0x000fe400080006ff */
[----:B------:R-:W-:Y:S02]  /*49e0*/  USHF.L.U32 UR34, UR31, 0x8, URZ ;  /* 0x000000081f227899 */ /* 0x000fe400080006ff */
[----:B--2---:R-:W-:Y:S07]  /*49f0*/  UIMAD.WIDE.U32 UR6, UR14, UR8, URZ ;  /* 0x000000080e0672a5 */ /* 0x004fee000f8e00ff */
[----:B------:R-:W-:Y:S01]  /*4a00*/  @!UP3 UMOV UR4, UR7 ;  /* 0x000000070004bc82 */ /* 0x000fe20008000000 */
[----:B----4-:R-:W-:Y:S02]  /*4a10*/  @!UP3 UISETP.NE.AND UP0, UPT, UR5, 0x1, UPT ;  /* 0x000000010500b88c */ /* 0x010fe4000bf05270 */
[----:B------:R-:W-:Y:S02]  /*4a20*/  @!UP3 USHF.R.U32.HI UR4, URZ, UR9, UR4 ;  /* 0x00000009ff04b299 */ /* 0x000fe40008011604 */
[----:B------:R-:W-:Y:S02]  /*4a30*/  UIMAD.WIDE.U32 UR6, UR13, UR11, URZ ;  /* 0x0000000b0d0672a5 */ /* 0x000fe4000f8e00ff */
[----:B------:R-:W-:Y:S02]  /*4a40*/  @!UP3 USEL UR8, UR14, UR4, !UP0 ;  /* 0x000000040e08b287 */ /* 0x000fe4000c000000 */
[----:B------:R-:W-:Y:S03]  /*4a50*/  @!UP3 UISETP.NE.AND UP0, UPT, UR10, 0x1, UPT ;  /* 0x000000010a00b88c */ /* 0x000fe6000bf05270 */
[----:B------:R-:W-:Y:S02]  /*4a60*/  @!UP3 UMOV UR6, UR7 ;  /* 0x000000070006bc82 */ /* 0x000fe40008000000 */
[----:B------:R-:W2:Y:S02]  /*4a70*/  @!UP3 LDCU UR4, c[0x0][0xb20] ;  /* 0x00016400ff04b7ac */ /* 0x000ea40008000800 */
[----:B--2---:R-:W-:Y:S04]  /*4a80*/  @!UP3 USHF.R.U32.HI UR6, URZ, UR4, UR6 ;  /* 0x00000004ff06b299 */ /* 0x004fe80008011606 */
[----:B------:R-:W-:Y:S04]  /*4a90*/  @!UP3 USEL UR6, UR13, UR6, !UP0 ;  /* 0x000000060d06b287 */ /* 0x000fe8000c000000 */
[----:B------:R-:W-:Y:S02]  /*4aa0*/  @!UP3 UIADD3 UR4, UPT, UPT, -UR8, UR6, URZ ;  /* 0x000000060804b290 */ /* 0x000fe4000fffe1ff */
[----:B------:R-:W-:Y:S02]  /*4ab0*/  @!UP3 UIADD3 UR6, UPT, UPT, UR8, -UR6, URZ ;  /* 0x800000060806b290 */ /* 0x000fe4000fffe0ff */
[----:B------:R-:W-:Y:S02]  /*4ac0*/  @!UP3 UIMAD UR14, UR4, UR5, UR14 ;  /* 0x00000005040eb2a4 */ /* 0x000fe4000f8e020e */
[----:B------:R-:W-:Y:S01]  /*4ad0*/  @!UP3 UIMAD UR13, UR6, UR10, UR13 ;  /* 0x0000000a060db2a4 */ /* 0x000fe2000f8e020d */
[----:B------:R-:W-:Y:S11]  /*4ae0*/  BRA.U UP4, `(.L_x_84) ;  /* 0x0000000104107547 */ /* 0x000ff6000b800000 */
[----:B-1----:R-:W-:Y:S04]  /*4af0*/  MOV R0, UR41 ;  /* 0x0000002900007c02 */ /* 0x002fe80008000f00 */
[----:B------:R-:W-:Y:S04]  /*4b00*/  SHF.L.U32 R5, R0, 0x1f, RZ ;  /* 0x0000001f00057819 */ /* 0x000fe800000006ff */
[----:B------:R-:W1:Y:S02]  /*4b10*/  SYNCS.PHASECHK.TRANS64.TRYWAIT P1, [UR21+0xe8], R5 ;  /* 0x0000e805ff0075a7 */ /* 0x000e640008021115 */
[----:B-1----:R-:W-:Y:S05]  /*4b20*/  @!P1 BRA `(.L_x_85) ;  /* 0x00000058004c9947 */ /* 0x002fea0003800000 */
.L_x_84:
[----:B------:R-:W-:Y:S05]  /*4b30*/  BRA.U !UP6, `(.L_x_86) ;  /* 0x000000010e387547 */ /* 0x000fea000b800000 */
[----:B------:R-:W-:Y:S01]  /*4b40*/  UPLOP3.LUT UP1, UPT, UPT, UPT, UP5, 0x80, 0x8 ;  /* 0x000000000008789c */ /* 0x000fe20003f2f050 */
[----:B-1----:R-:W-:Y:S01]  /*4b50*/  HFMA2 R0, -RZ, RZ, 0, 5.9604644775390625e-08 ;  /* 0x00000001ff007431 */ /* 0x002fe200000001ff */
[----:B------:R-:W1:Y:S01]  /*4b60*/  LDCU.64 UR8, c[0x0][0x358] ;  /* 0x00006b00ff0877ac */ /* 0x000e620008000a00 */
[----:B------:R-:W-:Y:S03]  /*4b70*/  IMAD.MOV.U32 R85, RZ, RZ, 0x1 ;  /* 0x00000001ff557424 */ /* 0x000fe600078e00ff */
[----:B------:R-:W-:Y:S05]  /*4b80*/  PLOP3.LUT P1, PT, PT, PT, UP1, 0x80, 0x8 ;  /* 0x000000000008781c */ /* 0x000fea0003f2f018 */
[----:B------:R-:W2:Y:S01]  /*4b90*/  @UP1 LDCU.64 UR4, c[0x0][0x888] ;  /* 0x00011100ff0417ac */ /* 0x000ea20008000a00 */
[----:B------:R-:W-:Y:S07]  /*4ba0*/  @UP1 UIMAD UR6, UR36, UR38, URZ ;  /* 0x00000026240612a4 */ /* 0x000fee000f8e02ff */
[----:B------:R-:W-:Y:S01]  /*4bb0*/  @!P1 PRMT R85, R0, 0x7610, R85 ;  /* 0x0000761000559816 */ /* 0x000fe20000000055 */
[----:B--2---:R-:W-:Y:S06]  /*4bc0*/  @UP1 UIMAD.WIDE UR4, UR6, 0x4, UR4 ;  /* 0x00000004060418a5 */ /* 0x004fec000f8e0204 */
[----:B------:R-:W-:Y:S01]  /*4bd0*/  IMAD.U32 R6, RZ, RZ, UR4 ;  /* 0x00000004ff067e24 */ /* 0x000fe2000f8e00ff */
[----:B------:R-:W-:Y:S04]  /*4be0*/  MOV R7, UR5 ;  /* 0x0000000500077c02 */ /* 0x000fe80008000f00 */
[----:B------:R-:W2:Y:S01]  /*4bf0*/  @!UP1 LDCU UR4, c[0x0][0x880] ;  /* 0x00011000ff0497ac */ /* 0x000ea20008000800 */
[----:B-1---5:R4:W5:Y:S02]  /*4c00*/  @P1 LDG.E R41, desc[UR8][R6.64] ;  /* 0x0000000806291981 */ /* 0x022964000c1e1900 */
[----:B--2-4-:R-:W-:Y:S07]  /*4c10*/  @!P1 IMAD.U32 R41, RZ, RZ, UR4 ;  /* 0x00000004ff299e24 */ /* 0x014fee000f8e00ff */
.L_x_86:
[----:B-----5:R-:W-:Y:S01]  /*4c20*/  @!P0 FSETP.EQ.AND P2, PT, R41, RZ, PT ;  /* 0x000000ff2900820b */ /* 0x020fe20003f42000 */
[----:B------:R-:W-:Y:S01]  /*4c30*/  @!UPT UIADD3 URZ, UPT, UPT, URZ, URZ, URZ ;  /* 0x000000fffffff290 */ /* 0x000fe2000fffe0ff */
[----:B------:R-:W-:Y:S11]  /*4c40*/  @!P0 BRA `(.L_x_87) ;  /* 0x0000000000148947 */ /* 0x000ff60003800000 */
[----:B------:R-:W-:Y:S02]  /*4c50*/  LOP3.LUT P0, RZ, R85, 0xff, RZ, 0xc0, !PT ;  /* 0x000000ff55ff7812 */ /* 0x000fe4000780c0ff */
[----:B------:R-:W-:Y:S04]  /*4c60*/  PLOP3.LUT P2, PT, PT, PT, UP1, 0x80, 0x8 ;  /* 0x000000000008781c */ /* 0x000fe80003f4f018 */
[----:B------:R-:W-:Y:S07]  /*4c70*/  PLOP3.LUT P2, PT, P2, PT, PT, 0x8, 0x80 ;  /* 0x000000000080781c */ /* 0x000fee000174e170 */
[----:B------:R-:W-:Y:S11]  /*4c80*/  @P0 FSETP.EQ.AND P2, PT, R41, RZ, PT ;  /* 0x000000ff2900020b */ /* 0x000ff60003f42000 */
[----:B------:R-:W-:Y:S02]  /*4c90*/  @!UPT UIADD3 URZ, UPT, UPT, URZ, URZ, URZ ;  /* 0x000000fffffff290 */ /* 0x000fe4000fffe0ff */
.L_x_87:
[----:B------:R-:W2:Y:S01]  /*4ca0*/  SYNCS.PHASECHK.TRANS64.TRYWAIT P0, [UR21+0xc0], R4 ;  /* 0x0000c004ff0075a7 */ /* 0x000ea20008001115 */
[----:B------:R-:W-:Y:S04]  /*4cb0*/  ELECT P1, URZ, PT ;  /* 0x0000000000ff782f */ /* 0x000fe80003820000 */
[----:B------:R-:W-:Y:S01]  /*4cc0*/  PLOP3.LUT P1, PT, P2, P1, PT, 0xf2, 0x2f ;  /* 0x00000000002f781c */ /* 0x000fe20001723e72 */
[----:B------:R-:W-:Y:S01]  /*4cd0*/  @!UPT UIADD3 URZ, UPT, UPT, URZ, URZ, URZ ;  /* 0x000000fffffff290 */ /* 0x000fe2000fffe0ff */
[----:B--2---:R-:W-:Y:S11]  /*4ce0*/  @!P0 BRA `(.L_x_88) ;  /* 0x0000005400f48947 */ /* 0x004ff60003800000 */
.L_x_181:
[----:B------:R-:W-:Y:S01]  /*4cf0*/  @!P1 IADD3 R2, P0, PT, R12, 0x580, RZ ;  /* 0x000005800c029810 */ /* 0x000fe20007f1e0ff */
[----:B------:R-:W-:Y:S01]  /*4d00*/  VOTEU.ALL UP0, P1 ;  /* 0x0000000000ff7886 */ /* 0x000fe20000800000 */
[----:B------:R-:W-:Y:S01]  /*4d10*/  UMOV UR6, 0x0 ;  /* 0x0000000000067882 */ /* 0x000fe20000000000 */
[----:B------:R-:W-:Y:S01]  /*4d20*/  UMOV UR7, 0x10000000 ;  /* 0x1000000000077882 */ /* 0x000fe20000000000 */
[----:B------:R-:W-:Y:S01]  /*4d30*/  @!P1 R2UR UR5, R2 ;  /* 0x00000000020592ca */ /* 0x000fe200000e0000 */
[----:B-1----:R-:W-:Y:S01]  /*4d40*/  @!P1 IMAD.X R0, RZ, RZ, R13, P0 ;  /* 0x000000ffff009224 */ /* 0x002fe200000e060d */
[----:B------:R-:W-:Y:S01]  /*4d50*/  @!UP0 UIADD3 UR32, UPT, UPT, UR21, 0x200, URZ ;  /* 0x0000020015208890 */ /* 0x000fe2000fffe0ff */
[----:B------:R-:W-:Y:S03]  /*4d60*/  VOTEU.ALL UP0, P1 ;  /* 0x0000000000ff7886 */ /* 0x000fe60000800000 */
[----:B------:R-:W-:Y:S01]  /*4d70*/  @!P1 R2UR UR4, R0 ;  /* 0x00000000000492ca */ /* 0x000fe200000e0000 */
[----:B------:R-:W-:Y:S06]  /*4d80*/  @!P1 IMAD.MOV.U32 R0, RZ, RZ, 0x1000 ;  /* 0x00001000ff009424 */ /* 0x000fec00078e00ff */
[----:B------:R-:W-:Y:S06]  /*4d90*/  IMAD.U32 R6, RZ, RZ, UR5 ;  /* 0x00000005ff067e24 */ /* 0x000fec000f8e00ff */
[----:B------:R-:W-:Y:S01]  /*4da0*/  IMAD.U32 R7, RZ, RZ, UR4 ;  /* 0x00000004ff077e24 */ /* 0x000fe2000f8e00ff */
[----:B------:R-:W-:Y:S04]  /*4db0*/  @!P1 R2UR UR4, R6 ;  /* 0x00000000060492ca */ /* 0x000fe800000e0000 */
[----:B------:R-:W-:Y:S11]  /*4dc0*/  @!P1 R2UR UR5, R7 ;  /* 0x00000000070592ca */ /* 0x000ff600000e0000 */
[----:B------:R-:W-:Y:S02]  /*4dd0*/  @!UPT UIADD3 URZ, UPT, UPT, URZ, URZ, URZ ;  /* 0x000000fffffff290 */ /* 0x000fe4000fffe0ff */
[----:B------:R1:W-:Y:S01]  /*4de0*/  @!UP0 UTMALDG.3D [UR32], [UR4], desc[UR6] ;  /* 0x00000620040085b4 */ /* 0x0003e20008011000 */
[----:B------:R1:W-:Y:S01]  /*4df0*/  @!P1 SYNCS.ARRIVE.TRANS64.RED.A0TR RZ, [UR21+0xa0], R0 ;  /* 0x0000a000ffff99a7 */ /* 0x0003e20008300415 */
[----:B------:R-:W-:Y:S01]  /*4e00*/  SYNCS.ARRIVE.TRANS64.RED.A1T0 RZ, [UR50], RZ ;  /* 0x000000ffffff79a7 */ /* 0x000fe20008100432 */
[----:B------:R-:W2:Y:S02]  /*4e10*/  SYNCS.PHASECHK.TRANS64.TRYWAIT P0, [UR21+0xc8], R4 ;  /* 0x0000c804ff0075a7 */ /* 0x000ea40008001115 */
[----:B-12---:R-:W-:Y:S05]  /*4e20*/  @!P0 BRA `(.L_x_89) ;  /* 0x0000005400bc8947 */ /* 0x006fea0003800000 */
.L_x_183:
[----:B------:R-:W-:Y:S01]  /*4e30*/  @!P1 IADD3 R2, P0, PT, R12, 0x580, RZ ;  /* 0x000005800c029810 */ /* 0x000fe20007f1e0ff */
[----:B------:R-:W-:Y:S01]  /*4e40*/  VOTEU.ALL UP0, P1 ;  /* 0x0000000000ff7886 */ /* 0x000fe20000800000 */
[----:B------:R-:W-:Y:S01]  /*4e50*/  UMOV UR6, 0x0 ;  /* 0x0000000000067882 */ /* 0x000fe20000000000 */
[----:B------:R-:W-:Y:S01]  /*4e60*/  UMOV UR7, 0x10000000 ;  /* 0x1000000000077882 */ /* 0x000fe20000000000 */
[----:B------:R-:W-:Y:S01]  /*4e70*/  @!P1 R2UR UR5, R2 ;  /* 0x00000000020592ca */ /* 0x000fe200000e0000 */
[----:B------:R-:W-:Y:S01]  /*4e80*/  @!P1 IMAD.X R0, RZ, RZ, R13, P0 ;  /* 0x000000ffff009224 */ /* 0x000fe200000e060d */
[----:B------:R-:W-:Y:S02]  /*4e90*/  @!UP0 UIADD3 UR26, UPT, UPT, UR34, 0x40, URZ ;  /* 0x00000040221a8890 */ /* 0x000fe4000fffe0ff */
[----:B------:R-:W-:Y:S02]  /*4ea0*/  @!UP0 UIADD3 UR24, UPT, UPT, UR21, 0x1200, URZ ;  /* 0x0000120015188890 */ /* 0x000fe4000fffe0ff */
[----:B------:R-:W-:Y:S01]  /*4eb0*/  @!P1 R2UR UR4, R0 ;  /* 0x00000000000492ca */ /* 0x000fe200000e0000 */
[----:B------:R-:W-:Y:S01]  /*4ec0*/  VOTEU.ALL UP0, P1 ;  /* 0x0000000000ff7886 */ /* 0x000fe20000800000 */
[----:B------:R-:W-:Y:S01]  /*4ed0*/  @!P1 IMAD.MOV.U32 R0, RZ, RZ, 0x1000 ;  /* 0x00001000ff009424 */ /* 0x000fe200078e00ff */
[----:B------:R-:W-:Y:S01]  /*4ee0*/  UMOV UR27, UR35 ;  /* 0x00000023001b7c82 */ /* 0x000fe20008000000 */
[----:B------:R-:W-:Y:S03]  /*4ef0*/  UMOV UR28, UR36 ;  /* 0x00000024001c7c82 */ /* 0x000fe60008000000 */
        /* <DEDUP_REMOVED lines=8> */
[----:B------:R-:W4:Y:S02]  /*4f80*/  SYNCS.PHASECHK.TRANS64.TRYWAIT P0, [UR21+0xd0], R4 ;  /* 0x0000d004ff0075a7 */ /* 0x000f240008001115 */
[----:B--2-4-:R-:W-:Y:S05]  /*4f90*/  @!P0 BRA `(.L_x_90) ;  /* 0x0000005400788947 */ /* 0x014fea0003800000 */
.L_x_185:
[----:B------:R-:W-:Y:S01]  /*4fa0*/  @!P1 IADD3 R2, P0, PT, R12, 0x580, RZ ;  /* 0x000005800c029810 */ /* 0x000fe20007f1e0ff */
[----:B------:R-:W-:Y:S01]  /*4fb0*/  VOTEU.ALL UP0, P1 ;  /* 0x0000000000ff7886 */ /* 0x000fe20000800000 */
[----:B------:R-:W-:Y:S01]  /*4fc0*/  UMOV UR6, 0x0 ;  /* 0x0000000000067882 */ /* 0x000fe20000000000 */
[----:B------:R-:W-:Y:S01]  /*4fd0*/  UMOV UR7, 0x10000000 ;  /* 0x1000000000077882 */ /* 0x000fe20000000000 */
[----:B------:R-:W-:Y:S01]  /*4fe0*/  @!P1 R2UR UR5, R2 ;  /* 0x00000000020592ca */ /* 0x000fe200000e0000 */
[----:B------:R-:W-:Y:S01]  /*4ff0*/  @!P1 IMAD.X R0, RZ, RZ, R13, P0 ;  /* 0x000000ffff009224 */ /* 0x000fe200000e060d */
[----:B------:R-:W-:Y:S01]  /*5000*/  @!UP0 UIADD3 UR18, UPT, UPT, UR34, 0x80, URZ ;  /* 0x0000008022128890 */ /* 0x000fe2000fffe0ff */
[----:B------:R-:W-:Y:S01]  /*5010*/  VIADD R10, R10, 0x1 ;  /* 0x000000010a0a7836 */ /* 0x000fe20000000000 */
        /* <DEDUP_REMOVED lines=16> */
.L_x_187:
[----:B------:R-:W-:Y:S01]  /*5120*/  @!P1 IADD3 R2, P0, PT, R12, 0x580, RZ ;  /* 0x000005800c029810 */ /* 0x000fe20007f1e0ff */
[----:B------:R-:W-:Y:S01]  /*5130*/  VOTEU.ALL UP0, P1 ;  /* 0x0000000000ff7886 */ /* 0x000fe20000800000 */
[----:B------:R-:W-:Y:S01]  /*5140*/  UMOV UR6, 0x0 ;  /* 0x0000000000067882 */ /* 0x000fe20000000000 */
[----:B------:R-:W-:Y:S01]  /*5150*/  UMOV UR7, 0x10000000 ;  /* 0x1000000000077882 */ /* 0x000fe20000000000 */
[----:B------:R-:W-:Y:S01]  /*5160*/  @!P1 R2UR UR5, R2 ;  /* 0x00000000020592ca */ /* 0x000fe200000e0000 */
[----:B------:R-:W-:Y:S01]  /*5170*/  @!P1 IMAD.X R0, RZ, RZ, R13, P0 ;  /* 0x000000ffff009224 */ /* 0x000fe200000e060d */
[----:B------:R-:W-:Y:S01]  /*5180*/  @!UP0 UIADD3 UR10, UPT, UPT, UR34, 0xc0, URZ ;  /* 0x000000c0220a8890 */ /* 0x000fe2000fffe0ff */
[----:B------:R-:W-:Y:S01]  /*5190*/  R2UR UR16, R87 ;  /* 0x00000000571072ca */ /* 0x000fe200000e0000 */
[----:B------:R-:W-:Y:S01]  /*51a0*/  @!UP0 UIADD3 UR8, UPT, UPT, UR21, 0x3200, URZ ;  /* 0x0000320015088890 */ /* 0x000fe2000fffe0ff */
[----:B------:R-:W-:Y:S01]  /*51b0*/  ISETP.NE.AND P0, PT, R10, 0x2, PT ;  /* 0x000000020a00780c */ /* 0x000fe20003f05270 */
[----:B------:R-:W-:Y:S01]  /*51c0*/  @!UP0 UIADD3 UR9, UPT, UPT, UR21, 0xb8, URZ ;  /* 0x000000b815098890 */ /* 0x000fe2000fffe0ff */
[----:B------:R-:W-:Y:S01]  /*51d0*/  @!P1 R2UR UR4, R0 ;  /* 0x00000000000492ca */ /* 0x000fe200000e0000 */
[----:B------:R-:W-:Y:S01]  /*51e0*/  VOTEU.ALL UP0, P1 ;  /* 0x0000000000ff7886 */ /* 0x000fe20000800000 */
[----:B------:R-:W-:Y:S01]  /*51f0*/  UMOV UR11, UR35 ;  /* 0x00000023000b7c82 */ /* 0x000fe20008000000 */
[----:B------:R-:W-:Y:S01]  /*5200*/  UMOV UR12, UR36 ;  /* 0x00000024000c7c82 */ /* 0x000fe20008000000 */
[----:B------:R-:W-:Y:S01]  /*5210*/  SEL R0, RZ, 0x1, P0 ;  /* 0x00000001ff007807 */ /* 0x000fe20000000000 */
[----:B------:R-:W-:Y:S01]  /*5220*/  UIADD3 UR30, UPT, UPT, UR14, UR59, URZ ;  /* 0x0000003b0e1e7290 */ /* 0x000fe2000fffe0ff */
[----:B-1----:R-:W-:Y:S01]  /*5230*/  IMAD.U32 R4, RZ, RZ, UR5 ;  /* 0x00000005ff047e24 */ /* 0x002fe2000f8e00ff */
[----:B------:R-:W-:Y:S01]  /*5240*/  LOP3.LUT R11, R11, 0x1, RZ, 0x3c, !PT ;  /* 0x000000010b0b7812 */ /* 0x000fe200078e3cff */
[----:B------:R-:W-:Y:S01]  /*5250*/  UMOV UR36, UR29 ;  /* 0x0000001d00247c82 */ /* 0x000fe20008000000 */
[----:B------:R-:W-:Y:S01]  /*5260*/  LOP3.LUT R9, R9, R0, RZ, 0x3c, !PT ;  /* 0x0000000009097212 */ /* 0x000fe200078e3cff */
[----:B------:R-:W-:Y:S01]  /*5270*/  UIADD3 UR31, UPT, UPT, UR13, UR16, URZ ;  /* 0x000000100d1f7290 */ /* 0x000fe2000fffe0ff */
[----:B------:R-:W-:Y:S01]  /*5280*/  SEL R10, R10, RZ, P0 ;  /* 0x000000ff0a0a7207 */ /* 0x000fe20000000000 */
[----:B------:R-:W-:Y:S01]  /*5290*/  UPLOP3.LUT UP4, UPT, UPT, UPT, UPT, 0x80, 0x8 ;  /* 0x000000000008789c */ /* 0x000fe20003f8f070 */
[----:B------:R-:W-:Y:S01]  /*52a0*/  IMAD.U32 R5, RZ, RZ, UR4 ;  /* 0x00000004ff057e24 */ /* 0x000fe2000f8e00ff */
[----:B------:R-:W-:Y:S04]  /*52b0*/  @!P1 R2UR UR4, R4 ;  /* 0x00000000040492ca */ /* 0x000fe800000e0000 */
[----:B------:R-:W-:Y:S11]  /*52c0*/  @!P1 R2UR UR5, R5 ;  /* 0x00000000050592ca */ /* 0x000ff600000e0000 */
[----:B------:R-:W-:Y:S02]  /*52d0*/  @!UPT UIADD3 URZ, UPT, UPT, URZ, URZ, URZ ;  /* 0x000000fffffff290 */ /* 0x000fe4000fffe0ff */
[----:B------:R1:W-:Y:S01]  /*52e0*/  @!UP0 UTMALDG.3D [UR8], [UR4], desc[UR6] ;  /* 0x00000608040085b4 */ /* 0x0003e20008011000 */
[----:B------:R1:W-:Y:S01]  /*52f0*/  @!P1 SYNCS.ARRIVE.TRANS64.RED.A0TR RZ, [UR21+0xb8], R3 ;  /* 0x0000b803ffff99a7 */ /* 0x0003e20008300415 */
[----:B------:R-:W-:Y:S01]  /*5300*/  SYNCS.ARRIVE.TRANS64.RED.A1T0 RZ, [UR43], RZ ;  /* 0x000000ffffff79a7 */ /* 0x000fe2000810042b */
[----:B------:R-:W-:Y:S05]  /*5310*/  BRA.U UP2, `(.L_x_92) ;  /* 0xfffffff1025c7547 */ /* 0x000fea000b83ffff */
[----:B-1----:R-:W-:-:S04]  /*5320*/  SHF.L.U32 R3, R11, 0x1f, RZ ;  /* 0x0000001f0b037819 */ /* 0x002fc800000006ff */
[----:B------:R-:W1:Y:S02]  /*5330*/  SYNCS.PHASECHK.TRANS64.TRYWAIT P0, [UR21+0xc0], R3 ;  /* 0x0000c003ff0075a7 */ /* 0x000e640008001115 */
[----:B-1----:R-:W-:Y:S05]  /*5340*/  @!P0 BRA `(.L_x_93) ;  /* 0x0000005000bc8947 */ /* 0x002fea0003800000 */
.L_x_189:
[----:B------:R-:W2:Y:S02]  /*5350*/  SYNCS.PHASECHK.TRANS64.TRYWAIT P0, [UR21+0xc8], R3 ;  /* 0x0000c803ff0075a7 */ /* 0x000ea40008001115 */
[----:B--2---:R-:W-:Y:S05]  /*5360*/  @!P0 BRA `(.L_x_94) ;  /* 0x0000005000cc8947 */ /* 0x004fea0003800000 */
.L_x_191:
[----:B------:R-:W2:Y:S02]  /*5370*/  SYNCS.PHASECHK.TRANS64.TRYWAIT P0, [UR21+0xd0], R3 ;  /* 0x0000d003ff0075a7 */ /* 0x000ea40008001115 */
[----:B--2---:R-:W-:Y:S05]  /*5380*/  @!P0 BRA `(.L_x_95) ;  /* 0x0000005000dc8947 */ /* 0x004fea0003800000 */
.L_x_193:
[----:B-1----:R-:W-:-:S07]  /*5390*/  MOV R0, UR21 ;  /* 0x0000001500007c02 */ /* 0x002fce0008000f00 */
.L_x_96:
[----:B-1----:R-:W-:-:S04]  /*53a0*/  SHF.L.U32 R3, R11, 0x1f, RZ ;  /* 0x0000001f0b037819 */ /* 0x002fc800000006ff */
[----:B------:R1:W2:Y:S03]  /*53b0*/  SYNCS.PHASECHK.TRANS64.TRYWAIT P0, [R0+URZ+0xd8], R3 ;  /* 0x0000d803000075a7 */ /* 0x0002a600080011ff */
[----:B--2---:R-:W-:Y:S05]  /*53c0*/  @!P0 NANOSLEEP.SYNCS 0x989680 ;  /* 0x009896800000895d */ /* 0x004fea0003900000 */
[----:B------:R-:W2:Y:S02]  /*53d0*/  @!P0 SYNCS.PHASECHK.TRANS64 P0, [R0+URZ+0xd8], R3 ;  /* 0x0000d803000085a7 */ /* 0x000ea400080010ff */
[----:B--23--:R-:W-:Y:S05]  /*53e0*/  @P0 EXIT ;  /* 0x000000000000094d */ /* 0x00cfea0003800000 */
[----:B------:R-:W-:Y:S05]  /*53f0*/  BRA `(.L_x_96) ;  /* 0xfffffffc00e87947 */ /* 0x000fea000383ffff */
.L_x_81:
[----:B------:R-:W-:-:S06]  /*5400*/  UISETP.GE.AND UP0, UPT, UR18, 0x4, UPT ;  /* 0x000000041200788c */ /* 0x000fcc000bf06270 */
[----:B------:R-:W-:-:S13]  /*5410*/  PLOP3.LUT P0, PT, PT, PT, UP0, 0x80, 0x8 ;  /* 0x000000000008781c */ /* 0x000fda0003f0f008 */
[----:B-1----:R-:W-:Y:S05]  /*5420*/  @!P0 EXIT ;  /* 0x000000000000894d */ /* 0x002fea0003800000 */
[----:B------:R-:W1:Y:S08]  /*5430*/  S2UR UR4, SR_CgaCtaId ;  /* 0x00000000000479c3 */ /* 0x000e700000008800 */
[----:B------:R-:W-:Y:S01]  /*5440*/  BAR.SYNC.DEFER_BLOCKING 0x6, 0xa0 ;  /* 0x0182800000007b1d */ /* 0x000fe20000010000 */
[C---:B------:R-:W-:Y:S01]  /*5450*/  IMAD.SHL.U32 R7, R95.reuse, 0x40, RZ ;  /* 0x000000405f077824 */ /* 0x040fe200078e00ff */
[C---:B------:R-:W-:Y:S01]  /*5460*/  LOP3.LUT R97, R95.reuse, 0x60, RZ, 0xc0, !PT ;  /* 0x000000605f617812 */ /* 0x040fe200078ec0ff */
[----:B------:R-:W-:-:S02]  /*5470*/  IMAD.SHL.U32 R4, R95, 0x20, RZ ;  /* 0x000000205f047824 */ /* 0x000fc400078e00ff */
[----:B------:R-:W-:Y:S02]  /*5480*/  HFMA2 R36, -RZ, RZ, 0, 0 ;  /* 0x00000000ff247431 */ /* 0x000fe400000001ff */
[----:B------:R-:W-:Y:S01]  /*5490*/  IMAD.SHL.U32 R6, R95, 0x2, RZ ;  /* 0x000000025f067824 */ /* 0x000fe200078e00ff */
[----:B------:R-:W-:Y:S01]  /*54a0*/  UMOV UR44, 0x400 ;  /* 0x00000400002c7882 */ /* 0x000fe20000000000 */
[----:B------:R-:W2:Y:S01]  /*54b0*/  LDC.64 R82, c[0x0][0x8b0] ;  /* 0x00022c00ff527b82 */ /* 0x000ea20000000a00 */
[----:B------:R-:W-:Y:S01]  /*54c0*/  LOP3.LUT R5, R7, 0x180, RZ, 0xc0, !PT ;  /* 0x0000018007057812 */ /* 0x000fe200078ec0ff */
[----:B------:R-:W-:Y:S01]  /*54d0*/  IMAD.U32 R37, R95, 0x10000, RZ ;  /* 0x000100005f257824 */ /* 0x000fe200078e00ff */
[----:B------:R-:W-:Y:S01]  /*54e0*/  LOP3.LUT R4, R4, 0xc00, RZ, 0xc0, !PT ;  /* 0x00000c0004047812 */ /* 0x000fe200078ec0ff */
[----:B------:R-:W-:Y:S01]  /*54f0*/  IMAD.MOV.U32 R94, RZ, RZ, RZ ;  /* 0x000000ffff5e7224 */ /* 0x000fe200078e00ff */
[----:B------:R-:W-:Y:S01]  /*5500*/  LOP3.LUT R6, R5, 0x20, R6, 0xf8, !PT ;  /* 0x0000002005067812 */ /* 0x000fe200078ef806 */
[----:B------:R-:W-:Y:S01]  /*5510*/  IMAD.SHL.U32 R5, R95, 0x8, RZ ;  /* 0x000000085f057824 */ /* 0x000fe200078e00ff */
[----:B------:R-:W-:Y:S01]  /*5520*/  LOP3.LUT R4, R4, 0x40, R7, 0xf8, !PT ;  /* 0x0000004004047812 */ /* 0x000fe200078ef807 */
[----:B------:R-:W3:Y:S01]  /*5530*/  LDC.64 R80, c[0x0][0x8a8] ;  /* 0x00022a00ff507b82 */ /* 0x000ee20000000a00 */
[----:B------:R-:W-:Y:S01]  /*5540*/  LOP3.LUT R37, R37, 0x600000, RZ, 0xc0, !PT ;  /* 0x0060000025257812 */ /* 0x000fe200078ec0ff */
[----:B------:R-:W-:Y:S01]  /*5550*/  IMAD.MOV.U32 R89, RZ, RZ, RZ ;  /* 0x000000ffff597224 */ /* 0x000fe200078e00ff */
[----:B------:R-:W-:-:S02]  /*5560*/  LOP3.LUT R95, R95, 0x2, RZ, 0xc0, !PT ;  /* 0x000000025f5f7812 */ /* 0x000fc400078ec0ff */
[----:B------:R-:W-:Y:S02]  /*5570*/  CS2R R92, SRZ ;  /* 0x00000000005c7805 */ /* 0x000fe4000001ff00 */
[----:B------:R-:W-:Y:S01]  /*5580*/  LOP3.LUT R5, R6, 0x30, R5, 0x78, !PT ;  /* 0x0000003006057812 */ /* 0x000fe200078e7805 */
[----:B------:R-:W4:Y:S01]  /*5590*/  LDCU UR57, c[0x0][0x370] ;  /* 0x00006e00ff3977ac */ /* 0x000f220008000800 */
[----:B------:R-:W-:Y:S01]  /*55a0*/  LOP3.LUT R4, R4, 0x200, R7, 0xf8, !PT ;  /* 0x0000020004047812 */ /* 0x000fe200078ef807 */
[----:B------:R-:W-:Y:S01]  /*55b0*/  IMAD.MOV R90, RZ, RZ, -R95 ;  /* 0x000000ffff5a7224 */ /* 0x000fe200078e0a5f */
[----:B------:R-:W-:Y:S01]  /*55c0*/  MOV R91, RZ ;  /* 0x000000ff005b7202 */ /* 0x000fe20000000f00 */
[----:B-1----:R-:W-:Y:S01]  /*55d0*/  ULEA UR44, UR4, UR44, 0x18 ;  /* 0x0000002c042c7291 */ /* 0x002fe2000f8ec0ff */
[----:B------:R-:W-:Y:S01]  /*55e0*/  LOP3.LUT R84, R4, R5, RZ, 0xfc, !PT ;  /* 0x0000000504547212 */ /* 0x000fe200078efcff */
[----:B------:R-:W1:Y:S02]  /*55f0*/  LDCU.64 UR62, c[0x0][0x348] ;  /* 0x00006900ff3e77ac */ /* 0x000e640008000a00 */
[----:B------:R-:W-:-:S02]  /*5600*/  UIADD3 UR4, UPT, UPT, UR44, 0x4200, URZ ;  /* 0x000042002c047890 */ /* 0x000fc4000fffe0ff */
[----:B------:R-:W-:-:S03]  /*5610*/  UIADD3 UR5, UPT, UPT, UR44, 0x200, URZ ;  /* 0x000002002c057890 */ /* 0x000fc6000fffe0ff */
[----:B------:R-:W4:Y:S01]  /*5620*/  LDS R0, [UR44+0x1a0] ;  /* 0x0001a02cff007984 */ /* 0x000f220008000800 */
[----:B------:R-:W1:Y:S01]  /*5630*/  LDCU UR43, c[0x0][0xb0c] ;  /* 0x00016180ff2b77ac */ /* 0x000e620008000800 */
[----:B------:R-:W-:Y:S02]  /*5640*/  IMAD.U32 R96, RZ, RZ, UR4 ;  /* 0x00000004ff607e24 */ /* 0x000fe4000f8e00ff */
[----:B------:R-:W-:Y:S01]  /*5650*/  IMAD.U32 R98, RZ, RZ, UR5 ;  /* 0x00000005ff627e24 */ /* 0x000fe2000f8e00ff */
[----:B------:R-:W1:Y:S01]  /*5660*/  LDCU UR39, c[0x0][0xb30] ;  /* 0x00016600ff2777ac */ /* 0x000e620008000800 */
[----:B------:R-:W1:Y:S01]  /*5670*/  LDCU.64 UR46, c[0x0][0x888] ;  /* 0x00011100ff2e77ac */ /* 0x000e620008000a00 */
[----:B------:R-:W1:Y:S01]  /*5680*/  LDCU.64 UR40, c[0x0][0xb28] ;  /* 0x00016500ff2877ac */ /* 0x000e620008000a00 */
[----:B------:R-:W1:Y:S01]  /*5690*/  LDCU.64 UR60, c[0x0][0x890] ;  /* 0x00011200ff3c77ac */ /* 0x000e620008000a00 */
[----:B------:R-:W1:Y:S01]  /*56a0*/  LDCU.128 UR52, c[0x0][0xb10] ;  /* 0x00016200ff3477ac */ /* 0x000e620008000c00 */
[----:B------:R-:W1:Y:S02]  /*56b0*/  LDCU UR56, c[0x0][0x374] ;  /* 0x00006e80ff3877ac */ /* 0x000e640008000800 */
[----:B-1234-:R-:W-:-:S07]  /*56c0*/  IMAD.IADD R37, R0, 0x1, R37 ;  /* 0x0000000100257824 */ /* 0x01efce00078e0225 */
.L_x_138:
[C---:B------:R-:W-:Y:S02]  /*56d0*/  LEA R3, R89.reuse, UR44, 0x3 ;  /* 0x0000002c59037c11 */ /* 0x040fe4000f8e18ff */
[----:B------:R-:W-:Y:S02]  /*56e0*/  SHF.L.U32 R0, R92, 0x1f, RZ ;  /* 0x0000001f5c007819 */ /* 0x000fe400000006ff */
[----:B------:R-:W-:Y:S02]  /*56f0*/  LEA R5, R89, UR44, 0x4 ;  /* 0x0000002c59057c11 */ /* 0x000fe4000f8e20ff */
[----:B-1----:R-:W1:Y:S02]  /*5700*/  SYNCS.PHASECHK.TRANS64.TRYWAIT P0, [R3+URZ+0xf0], R0 ;  /* 0x0000f000030075a7 */ /* 0x002e6400080011ff */
[----:B-1----:R-:W-:Y:S05]  /*5710*/  @!P0 BRA `(.L_x_97) ;  /* 0x0000005000108947 */ /* 0x002fea0003800000 */
.L_x_194:
[----:B------:R-:W2:Y:S01]  /*5720*/  LDS.128 R4, [R5+0x180] ;  /* 0x0001800005047984 */ /* 0x000ea20000000c00 */
[----:B------:R-:W-:Y:S01]  /*5730*/  UISETP.GE.AND UP0, UPT, UR42, 0x1, UPT ;  /* 0x000000012a00788c */ /* 0x000fe2000bf06270 */
[----:B------:R-:W-:Y:S01]  /*5740*/  @!PT LDS RZ, [RZ] ;  /* 0x00000000fffff984 */ /* 0x000fe20000000800 */
[----:B------:R-:W-:Y:S01]  /*5750*/  @!PT LDS RZ, [RZ] ;  /* 0x00000000fffff984 */ /* 0x000fe20000000800 */
[----:B------:R-:W-:Y:S01]  /*5760*/  @!PT LDS RZ, [RZ] ;  /* 0x00000000fffff984 */ /* 0x000fe20000000800 */
[----:B------:R-:W-:Y:S01]  /*5770*/  @!PT LDS RZ, [RZ] ;  /* 0x00000000fffff984 */ /* 0x000fe20000000800 */
[----:B------:R3:W-:Y:S06]  /*5780*/  MEMBAR.ALL.CTA ;  /* 0x0000000000007992 */ /* 0x0007ec0000008000 */
[----:B---3--:R-:W3:Y:S01]  /*5790*/  FENCE.VIEW.ASYNC.S ;  /* 0x00000000000073c6 */ /* 0x008ee20000000000 */
[----:B--2---:R-:W-:Y:S11]  /*57a0*/  LOP3.LUT P0, RZ, R6, 0x1, RZ, 0xc0, !PT ;  /* 0x0000000106ff7812 */ /* 0x004ff6000780c0ff */
[----:B------:R-:W-:Y:S02]  /*57b0*/  @!UPT UIADD3 URZ, UPT, UPT, URZ, URZ, URZ ;  /* 0x000000fffffff290 */ /* 0x000fe4000fffe0ff */
[----:B---3--:R-:W-:Y:S01]  /*57c0*/  VOTEU.ANY UP1, P0 ;  /* 0x0000000000ff7886 */ /* 0x008fe20000020100 */
[----:B------:R-:W-:Y:S01]  /*57d0*/  PLOP3.LUT P0, PT, PT, PT, UP1, 0x80, 0x8 ;  /* 0x000000000008781c */ /* 0x000fe20003f0f018 */
[----:B------:R-:W-:Y:S11]  /*57e0*/  UP2UR UR45, UPR, URZ, 0x2 ;  /* 0x00000002ff2d7883 */ /* 0x000ff60008000000 */
[----:B------:R-:W-:Y:S01]  /*57f0*/  @!UPT UIADD3 URZ, UPT, UPT, URZ, URZ, URZ ;  /* 0x000000fffffff290 */ /* 0x000fe2000fffe0ff */
[----:B-1----:R-:W-:Y:S02]  /*5800*/  @P0 SHF.R.U32.HI R0, RZ, 0x10, R5 ;  /* 0x00000010ff000819 */ /* 0x002fe40000011605 */
        /* <DEDUP_REMOVED lines=12> */
[----:B------:R-:W2:Y:S01]  /*58d0*/  LDCU UR12, c[0x0][0xb20] ;  /* 0x00016400ff0c77ac */ /* 0x000ea20008000800 */
[----:B------:R-:W-:Y:S02]  /*58e0*/  UIMAD.WIDE.U32 UR4, UR56, UR55, URZ ;  /* 0x00000037380472a5 */ /* 0x000fe4000f8e00ff */
[----:B------:R-:W-:Y:S02]  /*58f0*/  UIMAD.WIDE.U32 UR6, UR57, UR52, URZ ;  /* 0x00000034390672a5 */ /* 0x000fe4000f8e00ff */
[----:B------:R-:W-:Y:S02]  /*5900*/  UISETP.NE.AND UP0, UPT, UR54, 0x1, UPT ;  /* 0x000000013600788c */ /* 0x000fe4000bf05270 */
[----:B------:R-:W-:Y:S02]  /*5910*/  UIMAD.WIDE.U32 UR8, UR37, UR55, URZ ;  /* 0x00000037250872a5 */ /* 0x000fe4000f8e00ff */
[----:B------:R-:W-:Y:S02]  /*5920*/  UIMAD.WIDE.U32 UR10, UR38, UR52, URZ ;  /* 0x00000034260a72a5 */ /* 0x000fe4000f8e00ff */
[----:B------:R-:W-:Y:S02]  /*5930*/  UISETP.NE.AND UP1, UPT, UR43, 0x1, UPT ;  /* 0x000000012b00788c */ /* 0x000fe4000bf25270 */
[----:B------:R-:W-:Y:S01]  /*5940*/  UISETP.NE.AND UP2, UPT, UR42, 0x1, UPT ;  /* 0x000000012a00788c */ /* 0x000fe2000bf45270 */
[----:B------:R-:W-:Y:S02]  /*5950*/  UMOV UR4, UR5 ;  /* 0x0000000500047c82 */ /* 0x000fe40008000000 */
[----:B--2---:R-:W-:Y:S03]  /*5960*/  USHF.R.U32.HI UR5, URZ, UR12, UR4 ;  /* 0x0000000cff057299 */ /* 0x004fe60008011604 */
[----:B------:R-:W-:Y:S02]  /*5970*/  UMOV UR4, UR7 ;  /* 0x0000000700047c82 */ /* 0x000fe40008000000 */
[----:B------:R-:W-:Y:S02]  /*5980*/  USHF.R.U32.HI UR7, URZ, UR53, UR4 ;  /* 0x00000035ff077299 */ /* 0x000fe40008011604 */
[----:B------:R-:W-:Y:S02]  /*5990*/  USEL UR4, UR56, UR5, !UP0 ;  /* 0x0000000538047287 */ /* 0x000fe4000c000000 */
[----:B------:R-:W-:Y:S01]  /*59a0*/  USEL UR7, UR57, UR7, !UP1 ;  /* 0x0000000739077287 */ /* 0x000fe2000c800000 */
[----:B------:R-:W-:Y:S01]  /*59b0*/  UMOV UR5, UR9 ;  /* 0x0000000900057c82 */ /* 0x000fe20008000000 */
[----:B------:R-:W-:Y:S02]  /*59c0*/  UIMAD.WIDE.U32 UR8, UR4, UR40, URZ ;  /* 0x00000028040872a5 */ /* 0x000fe4000f8e00ff */
[----:B------:R-:W-:Y:S03]  /*59d0*/  USHF.R.U32.HI UR6, URZ, UR12, UR5 ;  /* 0x0000000cff067299 */ /* 0x000fe60008011605 */
[----:B------:R-:W-:Y:S01]  /*59e0*/  UMOV UR5, UR11 ;  /* 0x0000000b00057c82 */ /* 0x000fe20008000000 */
[----:B------:R-:W-:Y:S02]  /*59f0*/  UIMAD.WIDE.U32 UR10, UR7, UR40, URZ ;  /* 0x00000028070a72a5 */ /* 0x000fe4000f8e00ff */
[----:B------:R-:W-:Y:S02]  /*5a00*/  USHF.R.U32.HI UR12, URZ, UR53, UR5 ;  /* 0x00000035ff0c7299 */ /* 0x000fe40008011605 */
[----:B------:R-:W-:Y:S01]  /*5a10*/  USEL UR6, UR37, UR6, !UP0 ;  /* 0x0000000625067287 */ /* 0x000fe2000c000000 */
[----:B------:R-:W-:Y:S02]  /*5a20*/  UMOV UR5, UR9 ;  /* 0x0000000900057c82 */ /* 0x000fe40008000000 */
[----:B------:R-:W-:Y:S01]  /*5a30*/  UMOV UR10, UR11 ;  /* 0x0000000b000a7c82 */ /* 0x000fe20008000000 */
[----:B------:R-:W-:Y:S02]  /*5a40*/  @UP2 USHF.R.U32.HI UR4, URZ, UR41, UR5 ;  /* 0x00000029ff042299 */ /* 0x000fe40008011605 */
[----:B------:R-:W-:Y:S02]  /*5a50*/  @UP2 USHF.R.U32.HI UR7, URZ, UR41, UR10 ;  /* 0x00000029ff072299 */ /* 0x000fe4000801160a */
[----:B------:R-:W-:Y:S02]  /*5a60*/  UIMAD UR4, UR42, UR4, URZ ;  /* 0x000000042a0472a4 */ /* 0x000fe4000f8e02ff */
[----:B------:R-:W-:Y:S02]  /*5a70*/  UIMAD.WIDE.U32 UR10, UR6, UR40, URZ ;  /* 0x00000028060a72a5 */ /* 0x000fe4000f8e00ff */
[----:B------:R-:W-:Y:S02]  /*5a80*/  USEL UR5, UR38, UR12, !UP1 ;  /* 0x0000000c26057287 */ /* 0x000fe4000c800000 */
[----:B------:R-:W-:Y:S02]  /*5a90*/  UIMAD UR8, UR42, UR7, URZ ;  /* 0x000000072a0872a4 */ /* 0x000fe4000f8e02ff */
[----:B------:R-:W-:Y:S03]  /*5aa0*/  UISETP.GE.AND UP0, UPT, UR6, UR4, UPT ;  /* 0x000000040600728c */ /* 0x000fe6000bf06270 */
[----:B------:R-:W-:Y:S01]  /*5ab0*/  UMOV UR4, UR11 ;  /* 0x0000000b00047c82 */ /* 0x000fe20008000000 */
[----:B------:R-:W-:Y:S02]  /*5ac0*/  UISETP.GE.OR UP0, UPT, UR5, UR8, UP0 ;  /* 0x000000080500728c */ /* 0x000fe40008706670 */
[----:B------:R-:W-:Y:S02]  /*5ad0*/  USHF.R.U32.HI UR4, URZ, UR41, UR4 ;  /* 0x00000029ff047299 */ /* 0x000fe40008011604 */
[----:B------:R-:W-:Y:S02]  /*5ae0*/  UIMAD.WIDE.U32 UR8, UR5, UR40, URZ ;  /* 0x00000028050872a5 */ /* 0x000fe4000f8e00ff */
[----:B------:R-:W-:Y:S02]  /*5af0*/  USEL UR11, UR6, UR4, !UP2 ;  /* 0x00000004060b7287 */ /* 0x000fe4000d000000 */
[----:B------:R-:W-:Y:S02]  /*5b00*/  UIADD3 UR8, UPT, UPT, -UR5, URZ, URZ ;  /* 0x000000ff05087290 */ /* 0x000fe4000fffe1ff */
[----:B------:R-:W-:Y:S01]  /*5b10*/  UIADD3 UR10, UPT, UPT, -UR11, URZ, URZ ;  /* 0x000000ff0b0a7290 */ /* 0x000fe2000fffe1ff */
[----:B------:R-:W-:Y:S01]  /*5b20*/  @!UP0 UMOV UR4, UR9 ;  /* 0x0000000900048c82 */ /* 0x000fe20008000000 */
[----:B------:R-:W-:Y:S02]  /*5b30*/  UIADD3 UR9, UPT, UPT, -UR6, URZ, URZ ;  /* 0x000000ff06097290 */ /* 0x000fe4000fffe1ff */
[----:B------:R-:W-:Y:S02]  /*5b40*/  @!UP0 USHF.R.U32.HI UR4, URZ, UR41, UR4 ;  /* 0x00000029ff048299 */ /* 0x000fe40008011604 */
[----:B------:R-:W-:Y:S02]  /*5b50*/  UIMAD UR10, UR42, UR10, UR6 ;  /* 0x0000000a2a0a72a4 */ /* 0x000fe4000f8e0206 */
[----:B------:R-:W-:Y:S04]  /*5b60*/  @!UP0 USEL UR4, UR5, UR4, !UP2 ;  /* 0x0000000405048287 */ /* 0x000fe8000d000000 */
[----:B------:R-:W-:Y:S02]  /*5b70*/  @!UP0 UIMAD UR10, UR7, UR10, UR4 ;  /* 0x0000000a070a82a4 */ /* 0x000fe4000f8e0204 */
[----:B------:R-:W-:Y:S02]  /*5b80*/  @!UP0 UIADD3 UR11, UPT, UPT, UR11, -UR4, URZ ;  /* 0x800000040b0b8290 */ /* 0x000fe4000fffe0ff */
[----:B------:R-:W-:Y:S02]  /*5b90*/  UIMAD UR7, UR43, UR8, UR38 ;  /* 0x000000082b0772a4 */ /* 0x000fe4000f8e0226 */
[----:B------:R-:W-:Y:S02]  /*5ba0*/  @!UP0 UIMAD UR6, UR11, UR42, UR5 ;  /* 0x0000002a0b0682a4 */ /* 0x000fe4000f8e0205 */
[----:B------:R-:W-:Y:S01]  /*5bb0*/  UIMAD UR4, UR54, UR9, UR37 ;  /* 0x00000009360472a4 */ /* 0x000fe2000f8e0225 */
[----:B------:R-:W-:Y:S02]  /*5bc0*/  @!UP0 UMOV UR5, UR10 ;  /* 0x0000000a00058c82 */ /* 0x000fe40008000000 */
[----:B------:R-:W-:Y:S02]  /*5bd0*/  UIMAD UR38, UR5, UR43, UR7 ;  /* 0x0000002b052672a4 */ /* 0x000fe4000f8e0207 */
[----:B------:R-:W-:Y:S11]  /*5be0*/  UIMAD UR37, UR6, UR54, UR4 ;  /* 0x00000036062572a4 */ /* 0x000ff6000f8e0204 */
[----:B------:R-:W-:Y:S01]  /*5bf0*/  @!UPT UIADD3 URZ, UPT, UPT, URZ, URZ, URZ ;  /* 0x000000fffffff290 */ /* 0x000fe2000fffe0ff */
.L_x_98:
[----:B------:R-:W-:Y:S01]  /*5c00*/  UISETP.NE.AND UP0, UPT, UR39, 0x1, UPT ;  /* 0x000000012700788c */ /* 0x000fe2000bf05270 */
[----:B------:R-:W-:Y:S01]  /*5c10*/  IADD3 R89, PT, PT, R89, 0x1, RZ ;  /* 0x0000000159597810 */ /* 0x000fe20007ffe0ff */
[----:B------:R-:W-:Y:S02]  /*5c20*/  UIADD3 UR11, UPT, UPT, UR44, 0x200, URZ ;  /* 0x000002002c0b7890 */ /* 0x000fe4000fffe0ff */
[----:B------:R-:W-:Y:S02]  /*5c30*/  USHF.L.U32 UR50, UR30, 0x6, URZ ;  /* 0x000000061e327899 */ /* 0x000fe400080006ff */
[----:B------:R-:W-:Y:S05]  /*5c40*/  USHF.L.U32 UR49, UR31, 0x8, URZ ;  /* 0x000000081f317899 */ /* 0x000fea00080006ff */
[----:B------:R-:W2:Y:S01]  /*5c50*/  @!UP0 LDCU.128 UR12, c[0x0][0xb10] ;  /* 0x00016200ff0c87ac */ /* 0x000ea20008000c00 */
[----:B------:R-:W3:Y:S01]  /*5c60*/  @!UP0 LDCU UR5, c[0x0][0xb0c] ;  /* 0x00016180ff0587ac */ /* 0x000ee20008000800 */
[----:B------:R-:W4:Y:S01]  /*5c70*/  @!UP0 LDCU UR10, c[0x0][0xb20] ;  /* 0x00016400ff0a87ac */ /* 0x000f220008000800 */
[----:B--2---:R-:W-:Y:S02]  /*5c80*/  UIMAD.WIDE.U32 UR8, UR38, UR12, URZ ;  /* 0x0000000c260872a5 */ /* 0x004fe4000f8e00ff */
[----:B------:R-:W-:Y:S02]  /*5c90*/  UIMAD.WIDE.U32 UR6, UR37, UR15, URZ ;  /* 0x0000000f250672a5 */ /* 0x000fe4000f8e00ff */
[----:B------:R-:W-:Y:S03]  /*5ca0*/  @!UP0 UISETP.NE.AND UP1, UPT, UR14, 0x1, UPT ;  /* 0x000000010e00888c */ /* 0x000fe6000bf25270 */
[----:B------:R-:W-:Y:S01]  /*5cb0*/  @!UP0 UMOV UR4, UR9 ;  /* 0x0000000900048c82 */ /* 0x000fe20008000000 */
[----:B---3--:R-:W-:Y:S02]  /*5cc0*/  @!UP0 UISETP.NE.AND UP2, UPT, UR5, 0x1, UPT ;  /* 0x000000010500888c */ /* 0x008fe4000bf45270 */
[----:B------:R-:W-:Y:S01]  /*5cd0*/  @!UP0 USHF.R.U32.HI UR4, URZ, UR13, UR4 ;  /* 0x0000000dff048299 */ /* 0x000fe20008011604 */
[----:B------:R-:W-:Y:S02]  /*5ce0*/  @!UP0 UMOV UR6, UR7 ;  /* 0x0000000700068c82 */ /* 0x000fe40008000000 */
[----:B----4-:R-:W-:Y:S02]  /*5cf0*/  @!UP0 USHF.R.U32.HI UR6, URZ, UR10, UR6 ;  /* 0x0000000aff068299 */ /* 0x010fe40008011606 */
[----:B------:R-:W-:Y:S02]  /*5d00*/  @!UP0 USEL UR7, UR38, UR4, !UP2 ;  /* 0x0000000426078287 */ /* 0x000fe4000d000000 */
[----:B------:R-:W-:Y:S04]  /*5d10*/  @!UP0 USEL UR6, UR37, UR6, !UP1 ;  /* 0x0000000625068287 */ /* 0x000fe8000c800000 */
[----:B------:R-:W-:Y:S02]  /*5d20*/  @!UP0 UIADD3 UR4, UPT, UPT, -UR7, UR6, URZ ;  /* 0x0000000607048290 */ /* 0x000fe4000fffe1ff */
[----:B------:R-:W-:Y:S02]  /*5d30*/  @!UP0 UIADD3 UR6, UPT, UPT, UR7, -UR6, URZ ;  /* 0x8000000607068290 */ /* 0x000fe4000fffe0ff */
[----:B------:R-:W-:Y:S02]  /*5d40*/  @!UP0 UIMAD UR38, UR4, UR5, UR38 ;  /* 0x00000005042682a4 */ /* 0x000fe4000f8e0226 */
[----:B------:R-:W-:Y:S02]  /*5d50*/  @!UP0 UIMAD UR37, UR6, UR14, UR37 ;  /* 0x0000000e062582a4 */ /* 0x000fe4000f8e0225 */
[----:B------:R-:W-:Y:S09]  /*5d60*/  ULOP3.LUT UP0, URZ, UR11, 0x1b0, URZ, 0xc0, !UPT ;  /* 0x000001b00bff7892 */ /* 0x000ff2000f80c0ff */
[----:B------:R-:W-:Y:S05]  /*5d70*/  BRA.U !UP0, `(.L_x_99) ;  /* 0x0000000108407547 */ /* 0x000fea000b800000 */
[----:B------:R-:W2:Y:S01]  /*5d80*/  LDCU.64 UR8, c[0x4][0x88] ;  /* 0x01001100ff0877ac */ /* 0x000ea20008000a00 */
[----:B------:R-:W-:Y:S01]  /*5d90*/  MOV R3, 0x0 ;  /* 0x0000000000037802 */ /* 0x000fe20000000f00 */
[----:B------:R-:W-:Y:S02]  /*5da0*/  HFMA2 R12, -RZ, RZ, 0, 5.9604644775390625e-08 ;  /* 0x00000001ff0c7431 */ /* 0x000fe400000001ff */
[----:B------:R-:W-:Y:S02]  /*5db0*/  IMAD.MOV.U32 R8, RZ, RZ, 0x70 ;  /* 0x00000070ff087424 */ /* 0x000fe400078e00ff */
[----:B------:R-:W-:Y:S01]  /*5dc0*/  IMAD.MOV.U32 R13, RZ, RZ, RZ ;  /* 0x000000ffff0d7224 */ /* 0x000fe200078e00ff */
[----:B------:R-:W3:Y:S01]  /*5dd0*/  LDCU.64 UR6, c[0x4][0x90] ;  /* 0x01001200ff0677ac */ /* 0x000ee20008000a00 */
[----:B------:R-:W4:Y:S01]  /*5de0*/  LDC.64 R2, c[0x4][R3] ;  /* 0x0100000003027b82 */ /* 0x000f220000000a00 */
[----:B------:R-:W1:Y:S01]  /*5df0*/  LDCU.64 UR4, c[0x4][0x8] ;  /* 0x01000100ff0477ac */ /* 0x000e620008000a00 */
[----:B--2---:R-:W-:Y:S01]  /*5e00*/  MOV R5, UR9 ;  /* 0x0000000900057c02 */ /* 0x004fe20008000f00 */
[----:B------:R-:W-:Y:S01]  /*5e10*/  IMAD.U32 R4, RZ, RZ, UR8 ;  /* 0x00000008ff047e24 */ /* 0x000fe2000f8e00ff */
[----:B---3--:R-:W-:Y:S01]  /*5e20*/  MOV R7, UR7 ;  /* 0x0000000700077c02 */ /* 0x008fe20008000f00 */
[----:B------:R-:W-:Y:S01]  /*5e30*/  IMAD.U32 R6, RZ, RZ, UR6 ;  /* 0x00000006ff067e24 */ /* 0x000fe2000f8e00ff */
[----:B-1----:R-:W-:Y:S01]  /*5e40*/  MOV R11, UR5 ;  /* 0x00000005000b7c02 */ /* 0x002fe20008000f00 */
[----:B------:R-:W-:Y:S02]  /*5e50*/  IMAD.U32 R10, RZ, RZ, UR4 ;  /* 0x00000004ff0a7e24 */ /* 0x000fe4000f8e00ff */
[----:B------:R-:W-:Y:S07]  /*5e60*/  LEPC R20, `(.L_x_99) ;  /* 0x000000001014794e */ /* 0x000fee0000000000 */
[----:B----45:R-:W-:Y:S05]  /*5e70*/  CALL.ABS.NOINC R2 ;  /* 0x0000000002007343 */ /* 0x030fea0003c00000 */
.L_x_99:
[----:B------:R-:W-:Y:S01]  /*5e80*/  LOP3.LUT P0, RZ, R96, 0x1b0, RZ, 0xc0, !PT ;  /* 0x000001b060ff7812 */ /* 0x000fe2000780c0ff */
[----:B------:R-:W-:Y:S11]  /*5e90*/  BSSY.RECONVERGENT B6, `(.L_x_100) ;  /* 0x0000013000067945 */ /* 0x000ff60003800200 */
[----:B------:R-:W-:Y:S01]  /*5ea0*/  @!UPT UIADD3 URZ, UPT, UPT, URZ, URZ, URZ ;  /* 0x000000fffffff290 */ /* 0x000fe2000fffe0ff */
[----:B------:R-:W-:Y:S05]  /*5eb0*/  @!P0 BRA `(.L_x_101) ;  /* 0x0000000000408947 */ /* 0x000fea0003800000 */
        /* <DEDUP_REMOVED lines=16> */
.L_x_101:
[----:B------:R-:W-:Y:S05]  /*5fc0*/  BSYNC.RECONVERGENT B6 ;  /* 0x0000000000067941 */ /* 0x000fea0003800200 */
.L_x_100:
[----:B------:R-:W-:Y:S01]  /*5fd0*/  R2UR UR4, R88 ;  /* 0x00000000580472ca */ /* 0x000fe200000e0000 */
[----:B------:R-:W-:Y:S01]  /*5fe0*/  UISETP.NE.U32.AND UP0, UPT, UR60, URZ, UPT ;  /* 0x000000ff3c00728c */ /* 0x000fe2000bf05070 */
[----:B------:R-:W-:Y:S02]  /*5ff0*/  ISETP.NE.U32.AND P4, PT, R82, RZ, PT ;  /* 0x000000ff5200720c */ /* 0x000fe40003f85070 */
[----:B------:R-:W-:Y:S01]  /*6000*/  ISETP.NE.U32.AND P2, PT, RZ, UR46, PT ;  /* 0x0000002eff007c0c */ /* 0x000fe2000bf45070 */
[----:B------:R-:W-:Y:S01]  /*6010*/  UISETP.NE.AND.EX UP1, UPT, UR61, URZ, UPT, UP0 ;  /* 0x000000ff3d00728c */ /* 0x000fe2000bf25300 */
[----:B------:R-:W-:Y:S01]  /*6020*/  ISETP.NE.AND.EX P4, PT, R83, RZ, PT, P4 ;  /* 0x000000ff5300720c */ /* 0x000fe20003f85340 */
[----:B------:R-:W-:Y:S01]  /*6030*/  UPLOP3.LUT UP0, UPT, UPT, UPT, UPT, 0x40, 0x4 ;  /* 0x000000000004789c */ /* 0x000fe20003f0e870 */
[----:B------:R-:W-:Y:S05]  /*6040*/  ISETP.NE.AND.EX P2, PT, RZ, UR47, PT, P2 ;  /* 0x0000002fff007c0c */ /* 0x000fea000bf45320 */
[----:B------:R-:W-:Y:S06]  /*6050*/  UISETP.NE.AND UP2, UPT, UR4, URZ, UPT ;  /* 0x000000ff0400728c */ /* 0x000fec000bf45270 */
[----:B------:R-:W-:Y:S05]  /*6060*/  PLOP3.LUT P1, PT, PT, PT, UP2, 0x80, 0x8 ;  /* 0x000000000008781c */ /* 0x000fea0003f2f028 */
[----:B------:R-:W-:Y:S06]  /*6070*/  @UP2 UPLOP3.LUT UP0, UPT, UPT, UPT, UP1, 0x80, 0x8 ;  /* 0x000000000008289c */ /* 0x000fec0003f0f010 */
[----:B------:R-:W-:Y:S01]  /*6080*/  PLOP3.LUT P0, PT, PT, PT, UP0, 0x80, 0x8 ;  /* 0x000000000008781c */ /* 0x000fe20003f0f008 */
[----:B------:R-:W-:Y:S01]  /*6090*/  @!UPT UIADD3 URZ, UPT, UPT, URZ, URZ, URZ ;  /* 0x000000fffffff290 */ /* 0x000fe2000fffe0ff */
[----:B------:R-:W-:Y:S11]  /*60a0*/  BRA.U !UP1, `(.L_x_102) ;  /* 0x00000001093c7547 */ /* 0x000ff6000b800000 */
[----:B------:R-:W-:Y:S01]  /*60b0*/  UISETP.NE.U32.AND UP0, UPT, UR46, URZ, UPT ;  /* 0x000000ff2e00728c */ /* 0x000fe2000bf05070 */
[----:B-1----:R-:W-:Y:S01]  /*60c0*/  HFMA2 R0, -RZ, RZ, 0, 5.9604644775390625e-08 ;  /* 0x00000001ff007431 */ /* 0x002fe200000001ff */
[----:B------:R-:W1:Y:S01]  /*60d0*/  LDCU.64 UR8, c[0x0][0x358] ;  /* 0x00006b00ff0877ac */ /* 0x000e620008000a00 */
[----:B------:R-:W-:Y:S01]  /*60e0*/  IMAD.MOV.U32 R85, RZ, RZ, 0x1 ;  /* 0x00000001ff557424 */ /* 0x000fe200078e00ff */
[----:B------:R-:W-:Y:S06]  /*60f0*/  UISETP.NE.AND.EX UP0, UPT, UR47, URZ, UPT, UP0 ;  /* 0x000000ff2f00728c */ /* 0x000fec000bf05300 */
        /* <DEDUP_REMOVED lines=9> */
[----:B--23--:R-:W-:Y:S02]  /*6190*/  @!P3 IMAD.U32 R41, RZ, RZ, UR4 ;  /* 0x00000004ff29be24 */ /* 0x00cfe4000f8e00ff */
.L_x_102:
[----:B------:R-:W-:Y:S05]  /*61a0*/  @!P4 BRA `(.L_x_103) ;  /* 0x000000000024c947 */ /* 0x000fea0003800000 */
[----:B------:R-:W-:Y:S01]  /*61b0*/  ISETP.NE.U32.AND P3, PT, R80, RZ, PT ;  /* 0x000000ff5000720c */ /* 0x000fe20003f65070 */
[----:B------:R-:W2:Y:S03]  /*61c0*/  LDCU.64 UR4, c[0x0][0x358] ;  /* 0x00006b00ff0477ac */ /* 0x000ea60008000a00 */
[----:B------:R-:W-:Y:S11]  /*61d0*/  ISETP.NE.AND.EX P3, PT, R81, RZ, PT, P3 ;  /* 0x000000ff5100720c */ /* 0x000ff60003f65330 */
[----:B------:R-:W-:Y:S02]  /*61e0*/  @!UPT UIADD3 URZ, UPT, UPT, URZ, URZ, URZ ;  /* 0x000000fffffff290 */ /* 0x000fe4000fffe0ff */
[----:B------:R-:W3:Y:S01]  /*61f0*/  @P3 LDC.64 R2, c[0x0][0x8a8] ;  /* 0x00022a00ff023b82 */ /* 0x000ee20000000a00 */
[----:B-1----:R-:W-:Y:S04]  /*6200*/  @P3 IMAD R0, R82, UR36, RZ ;  /* 0x0000002452003c24 */ /* 0x002fe8000f8e02ff */
[----:B---3--:R-:W-:Y:S05]  /*6210*/  @P3 IMAD.WIDE R2, R0, 0x4, R2 ;  /* 0x0000000400023825 */ /* 0x008fea00078e0202 */
[----:B--2--5:R2:W5:Y:S02]  /*6220*/  @P3 LDG.E R38, desc[UR4][R2.64] ;  /* 0x0000000402263981 */ /* 0x024564000c1e1900 */
[----:B--2---:R-:W3:Y:S02]  /*6230*/  @!P3 LDC R38, c[0x0][0x8a0] ;  /* 0x00022800ff26bb82 */ /* 0x004ee40000000800 */
.L_x_103:
[----:B-----5:R-:W-:Y:S01]  /*6240*/  FSETP.NEU.AND P4, PT, R41, RZ, PT ;  /* 0x000000ff2900720b */ /* 0x020fe20003f8d000 */
[----:B------:R-:W-:Y:S01]  /*6250*/  BSSY B1, `(.L_x_104) ;  /* 0x0000042000017945 */ /* 0x000fe20003800000 */
[----:B------:R-:W-:Y:S01]  /*6260*/  SEL R6, RZ, 0xffffffff, P2 ;  /* 0xffffffffff067807 */ /* 0x000fe20001000000 */
[----:B------:R-:W-:Y:S01]  /*6270*/  IMAD.MOV.U32 R100, RZ, RZ, 0x1 ;  /* 0x00000001ff647424 */ /* 0x000fe200078e00ff */
[----:B------:R-:W-:Y:S02]  /*6280*/  LOP3.LUT P3, RZ, R85, 0xff, RZ, 0xc0, !PT ;  /* 0x000000ff55ff7812 */ /* 0x000fe4000786c0ff */
[----:B------:R-:W-:Y:S02]  /*6290*/  CS2R R78, SRZ ;  /* 0x00000000004e7805 */ /* 0x000fe4000001ff00 */
[----:B------:R-:W-:Y:S02]  /*62a0*/  @P1 SEL R3, RZ, 0xffffffff, P4 ;  /* 0xffffffffff031807 */ /* 0x000fe40002000000 */
[----:B------:R-:W-:Y:S02]  /*62b0*/  CS2R R76, SRZ ;  /* 0x00000000004c7805 */ /* 0x000fe4000001ff00 */
[----:B------:R-:W-:Y:S02]  /*62c0*/  LEA R2, R93, UR44, 0x3 ;  /* 0x0000002c5d027c11 */ /* 0x000fe4000f8e18ff */
[----:B------:R-:W-:Y:S02]  /*62d0*/  CS2R R74, SRZ ;  /* 0x00000000004a7805 */ /* 0x000fe4000001ff00 */
[----:B------:R-:W-:Y:S02]  /*62e0*/  @P0 SEL R3, R6, R3, !P3 ;  /* 0x0000000306030207 */ /* 0x000fe40005800000 */
[----:B------:R-:W-:Y:S02]  /*62f0*/  CS2R R72, SRZ ;  /* 0x0000000000487805 */ /* 0x000fe4000001ff00 */
[----:B------:R-:W-:Y:S02]  /*6300*/  LEA R71, R36, UR44, 0x3 ;  /* 0x0000002c24477c11 */ /* 0x000fe4000f8e18ff */
[----:B------:R-:W-:Y:S02]  /*6310*/  @P1 LOP3.LUT R3, R3, 0x1, RZ, 0xc0, !PT ;  /* 0x0000000103031812 */ /* 0x000fe400078ec0ff */
[----:B------:R-:W-:Y:S02]  /*6320*/  SHF.L.U32 R4, R94, 0x1f, RZ ;  /* 0x0000001f5e047819 */ /* 0x000fe400000006ff */
[----:B------:R-:W-:Y:S02]  /*6330*/  ISETP.NE.U32.OR P6, PT, R3, 0x1, !P1 ;  /* 0x000000010300780c */ /* 0x000fe40004fc5470 */
[----:B------:R-:W-:Y:S02]  /*6340*/  PLOP3.LUT P2, PT, PT, PT, UP1, 0x80, 0x8 ;  /* 0x000000000008781c */ /* 0x000fe40003f4f018 */
[----:B------:R-:W-:Y:S02]  /*6350*/  LEA.HI R39, R36, R36, RZ, 0x1 ;  /* 0x0000002424277211 */ /* 0x000fe400078f08ff */
[----:B------:R-:W-:Y:S02]  /*6360*/  SEL R3, RZ, 0xffffffff, P4 ;  /* 0xffffffffff037807 */ /* 0x000fe40002000000 */
[----:B------:R-:W-:Y:S01]  /*6370*/  P2R R102, PR, RZ, 0x40 ;  /* 0x00000040ff667803 */ /* 0x000fe20000000000 */
[C---:B-1----:R-:W-:Y:S01]  /*6380*/  IMAD.SHL.U32 R0, R39.reuse, 0x80, RZ ;  /* 0x0000008027007824 */ /* 0x042fe200078e00ff */
[----:B------:R-:W-:Y:S03]  /*6390*/  LOP3.LUT R39, R39, 0xffe, RZ, 0xc0, !PT ;  /* 0x00000ffe27277812 */ /* 0x000fe600078ec0ff */
[----:B------:R-:W-:Y:S02]  /*63a0*/  @P6 SHF.L.U32 R5, R91, 0x1f, RZ ;  /* 0x0000001f5b056819 */ /* 0x000fe400000006ff */
[----:B------:R-:W-:Y:S01]  /*63b0*/  @P2 SEL R3, R6, R3, !P3 ;  /* 0x0000000306032207 */ /* 0x000fe20005800000 */
[----:B------:R-:W-:Y:S01]  /*63c0*/  IMAD.IADD R39, R36, 0x1, -R39 ;  /* 0x0000000124277824 */ /* 0x000fe200078e0a27 */
[----:B------:R-:W1:Y:S01]  /*63d0*/  @P6 SYNCS.PHASECHK.TRANS64.TRYWAIT P1, [R2+URZ+0xa0], R5 ;  /* 0x0000a005020065a7 */ /* 0x000e6200080211ff */
[----:B------:R-:W-:Y:S02]  /*63e0*/  LOP3.LUT R0, R0, 0xffffff00, RZ, 0xc0, !PT ;  /* 0xffffff0000007812 */ /* 0x000fe400078ec0ff */
[----:B------:R-:W-:Y:S03]  /*63f0*/  LOP3.LUT R3, R3, 0x1, RZ, 0xc0, !PT ;  /* 0x0000000103037812 */ /* 0x000fe600078ec0ff */
[----:B------:R-:W-:Y:S01]  /*6400*/  IMAD.IADD R0, R37, 0x1, R0 ;  /* 0x0000000125007824 */ /* 0x000fe200078e0200 */
[----:B------:R-:W-:Y:S03]  /*6410*/  ISETP.NE.U32.AND P5, PT, R3, 0x1, PT ;  /* 0x000000010300780c */ /* 0x000fe60003fa5070 */
[----:B------:R-:W-:Y:S01]  /*6420*/  IMAD R39, R39, 0x100000, R0 ;  /* 0x0010000027277824 */ /* 0x000fe200078e0200 */
[----:B------:R-:W-:Y:S01]  /*6430*/  P2R R101, PR, RZ, 0x20 ;  /* 0x00000020ff657803 */ /* 0x000fe20000000000 */
[----:B------:R2:W4:Y:S01]  /*6440*/  SYNCS.PHASECHK.TRANS64.TRYWAIT P0, [R71+URZ+0x110], R4 ;  /* 0x00011004470075a7 */ /* 0x00052200080011ff */
[----:B-1----:R-:W-:Y:S01]  /*6450*/  @P6 SEL R100, RZ, 0x1, !P1 ;  /* 0x00000001ff646807 */ /* 0x002fe20004800000 */
[----:B--2---:R-:W-:Y:S06]  /*6460*/  @!P6 BRA `(.L_x_105) ;  /* 0x000000000080e947 */ /* 0x004fec0003800000 */
[----:B------:R-:W-:Y:S01]  /*6470*/  @P5 IMAD R6, R93, 0x1000, R84 ;  /* 0x000010005d065824 */ /* 0x000fe200078e0254 */
[----:B------:R-:W1:Y:S01]  /*6480*/  S2R R0, SR_CgaCtaId ;  /* 0x0000000000007919 */ /* 0x000e620000008800 */
[----:B------:R-:W-:Y:S01]  /*6490*/  ISETP.NE.AND P1, PT, R100, RZ, PT ;  /* 0x000000ff6400720c */ /* 0x000fe20003f25270 */
[----:B------:R-:W-:Y:S01]  /*64a0*/  BSSY B0, `(.L_x_106) ;  /* 0x000000b000007945 */ /* 0x000fe20003800000 */
[----:B------:R-:W-:Y:S01]  /*64b0*/  @P5 VIADD R5, R6, UR44 ;  /* 0x0000002c06055c36 */ /* 0x000fe20008000000 */
[----:B------:R-:W-:Y:S02]  /*64c0*/  CS2R R74, SRZ ;  /* 0x00000000004a7805 */ /* 0x000fe4000001ff00 */
[----:B------:R-:W-:Y:S02]  /*64d0*/  CS2R R72, SRZ ;  /* 0x0000000000487805 */ /* 0x000fe4000001ff00 */
[----:B------:R-:W-:Y:S01]  /*64e0*/  CS2R R78, SRZ ;  /* 0x00000000004e7805 */ /* 0x000fe2000001ff00 */
[----:B------:R-:W-:Y:S01]  /*64f0*/  @P5 IMAD R5, R95, -0x10, R5 ;  /* 0xfffffff05f055824 */ /* 0x000fe200078e0205 */
[----:B------:R-:W-:Y:S04]  /*6500*/  CS2R R76, SRZ ;  /* 0x00000000004c7805 */ /* 0x000fe8000001ff00 */
[----:B------:R-:W-:Y:S05]  /*6510*/  @P1 BRA `(.L_x_107) ;  /* 0x00000000000c1947 */ /* 0x000fea0003800000 */
[----:B------:R-:W-:Y:S04]  /*6520*/  SHF.L.U32 R3, R91, 0x1f, RZ ;  /* 0x0000001f5b037819 */ /* 0x000fe800000006ff */
[----:B------:R-:W2:Y:S02]  /*6530*/  SYNCS.PHASECHK.TRANS64.TRYWAIT P1, [R2+URZ+0xa0], R3 ;  /* 0x0000a003020075a7 */ /* 0x000ea400080211ff */
[----:B--2---:R-:W-:Y:S05]  /*6540*/  @!P1 BRA `(.L_x_108) ;  /* 0x0000004000989947 */ /* 0x004fea0003800000 */
.L_x_107:
[----:B------:R-:W-:Y:S05]  /*6550*/  BSYNC B0 ;  /* 0x0000000000007941 */ /* 0x000fea0003800000 */
.L_x_106:
[----:B------:R-:W-:Y:S01]  /*6560*/  ISETP.NE.AND P1, PT, R101, RZ, PT ;  /* 0x000000ff6500720c */ /* 0x000fe20003f25270 */
[----:B--2---:R-:W-:Y:S02]  /*6570*/  VIADD R3, R2, 0xc0 ;  /* 0x000000c002037836 */ /* 0x004fe40000000000 */
[----:B------:R-:W-:Y:S03]  /*6580*/  VIADD R93, R93, 0x1 ;  /* 0x000000015d5d7836 */ /* 0x000fe60000000000 */
[----:B-1----:R-:W-:Y:S07]  /*6590*/  PRMT R0, R0, 0x654, R3 ;  /* 0x0000065400007816 */ /* 0x002fee0000000003 */
[----:B------:R1:W2:Y:S04]  /*65a0*/  @P1 LDS.128 R72, [R6+UR44+0x200] ;  /* 0x0002002c06481984 */ /* 0x0002a80008000c00 */
[----:B------:R1:W1:Y:S01]  /*65b0*/  @P1 LDS.128 R76, [R5+0x210] ;  /* 0x00021000054c1984 */ /* 0x0002620000000c00 */
[C---:B------:R-:W-:Y:S01]  /*65c0*/  ISETP.NE.AND P1, PT, R93.reuse, 0x4, PT ;  /* 0x000000045d00780c */ /* 0x040fe20003f25270 */
[----:B------:R-:W-:Y:S01]  /*65d0*/  @!PT LDS RZ, [RZ] ;  /* 0x00000000fffff984 */ /* 0x000fe20000000800 */
[----:B------:R-:W-:Y:S01]  /*65e0*/  @!PT LDS RZ, [RZ] ;  /* 0x00000000fffff984 */ /* 0x000fe20000000800 */
[----:B------:R-:W-:Y:S01]  /*65f0*/  @!PT LDS RZ, [RZ] ;  /* 0x00000000fffff984 */ /* 0x000fe20000000800 */
[----:B------:R-:W-:Y:S01]  /*6600*/  @!PT LDS RZ, [RZ] ;  /* 0x00000000fffff984 */ /* 0x000fe20000000800 */
[----:B------:R5:W-:Y:S06]  /*6610*/  MEMBAR.ALL.CTA ;  /* 0x0000000000007992 */ /* 0x000bec0000008000 */
[----:B-----5:R-:W5:Y:S01]  /*6620*/  FENCE.VIEW.ASYNC.S ;  /* 0x00000000000073c6 */ /* 0x020f620000000000 */
[----:B------:R-:W-:Y:S01]  /*6630*/  SEL R93, R93, RZ, P1 ;  /* 0x000000ff5d5d7207 */ /* 0x000fe20000800000 */
[----:B-----5:R5:W-:Y:S02]  /*6640*/  SYNCS.ARRIVE.TRANS64.RED.A1T0 RZ, [R0+URZ], RZ ;  /* 0x000000ff00ff79a7 */ /* 0x020be400081004ff */
[----:B-----5:R-:W-:Y:S04]  /*6650*/  SEL R0, RZ, 0x1, P1 ;  /* 0x00000001ff007807 */ /* 0x020fe80000800000 */
[----:B--2---:R-:W-:Y:S02]  /*6660*/  LOP3.LUT R91, R91, R0, RZ, 0x3c, !PT ;  /* 0x000000005b5b7212 */ /* 0x004fe400078e3cff */
.L_x_105:
[----:B------:R-:W-:Y:S05]  /*6670*/  BSYNC B1 ;  /* 0x0000000000017941 */ /* 0x000fea0003800000 */
.L_x_104:
[----:B------:R-:W-:Y:S04]  /*6680*/  SHF.R.U32.HI R3, RZ, 0x15, R39 ;  /* 0x00000015ff037819 */ /* 0x000fe80000011627 */
[----:B------:R-:W-:Y:S01]  /*6690*/  LOP3.LUT P1, RZ, R3, 0x3, R86, 0x48, !PT ;  /* 0x0000000303ff7812 */ /* 0x000fe20007824856 */
[----:B------:R-:W-:Y:S01]  /*66a0*/  @!UPT UIADD3 URZ, UPT, UPT, URZ, URZ, URZ ;  /* 0x000000fffffff290 */ /* 0x000fe2000fffe0ff */
[----:B----4-:R-:W-:Y:S11]  /*66b0*/  @P0 BRA `(.L_x_109) ;  /* 0x0000000000080947 */ /* 0x010ff60003800000 */
[----:B------:R-:W2:Y:S02]  /*66c0*/  SYNCS.PHASECHK.TRANS64.TRYWAIT P0, [R71+URZ+0x110], R4 ;  /* 0x00011004470075a7 */ /* 0x000ea400080011ff */
[----:B--2---:R-:W-:Y:S05]  /*66d0*/  @!P0 BRA `(.L_x_110) ;  /* 0x0000004000488947 */ /* 0x004fea0003800000 */
.L_x_109:
[----:B------:R-:W-:Y:S05]  /*66e0*/  @!P1 BRA `(.L_x_111) ;  /* 0x0000000000409947 */ /* 0x000fea0003800000 */
[----:B------:R-:W1:Y:S01]  /*66f0*/  LDCU.64 UR8, c[0x4][0x78] ;  /* 0x01000f00ff0877ac */ /* 0x000e620008000a00 */
[----:B------:R-:W-:Y:S01]  /*6700*/  MOV R3, 0x0 ;  /* 0x0000000000037802 */ /* 0x000fe20000000f00 */
[----:B------:R-:W-:Y:S02]  /*6710*/  HFMA2 R12, -RZ, RZ, 0, 5.9604644775390625e-08 ;  /* 0x00000001ff0c7431 */ /* 0x000fe400000001ff */
[----:B------:R-:W-:Y:S02]  /*6720*/  IMAD.MOV.U32 R8, RZ, RZ, 0x192 ;  /* 0x00000192ff087424 */ /* 0x000fe400078e00ff */
[----:B------:R-:W-:Y:S01]  /*6730*/  IMAD.MOV.U32 R13, RZ, RZ, RZ ;  /* 0x000000ffff0d7224 */ /* 0x000fe200078e00ff */
[----:B------:R-:W4:Y:S01]  /*6740*/  LDCU.64 UR6, c[0x4][0x80] ;  /* 0x01001000ff0677ac */ /* 0x000f220008000a00 */
[----:B------:R-:W3:Y:S01]  /*6750*/  LDC.64 R2, c[0x4][R3] ;  /* 0x0100000003027b82 */ /* 0x000ee20000000a00 */
[----:B------:R-:W5:Y:S01]  /*6760*/  LDCU.64 UR4, c[0x4][0x18] ;  /* 0x01000300ff0477ac */ /* 0x000f620008000a00 */
[----:B-1----:R-:W-:Y:S01]  /*6770*/  MOV R5, UR9 ;  /* 0x0000000900057c02 */ /* 0x002fe20008000f00 */
[----:B--2---:R-:W-:Y:S01]  /*6780*/  IMAD.U32 R4, RZ, RZ, UR8 ;  /* 0x00000008ff047e24 */ /* 0x004fe2000f8e00ff */
[----:B----4-:R-:W-:Y:S01]  /*6790*/  MOV R7, UR7 ;  /* 0x0000000700077c02 */ /* 0x010fe20008000f00 */
[----:B------:R-:W-:Y:S01]  /*67a0*/  IMAD.U32 R6, RZ, RZ, UR6 ;  /* 0x00000006ff067e24 */ /* 0x000fe2000f8e00ff */
[----:B-----5:R-:W-:Y:S01]  /*67b0*/  MOV R11, UR5 ;  /* 0x00000005000b7c02 */ /* 0x020fe20008000f00 */
[----:B------:R-:W-:Y:S02]  /*67c0*/  IMAD.U32 R10, RZ, RZ, UR4 ;  /* 0x00000004ff0a7e24 */ /* 0x000fe4000f8e00ff */
[----:B------:R-:W-:Y:S07]  /*67d0*/  LEPC R20, `(.L_x_111) ;  /* 0x000000001014794e */ /* 0x000fee0000000000 */
[----:B---3--:R-:W-:Y:S05]  /*67e0*/  CALL.ABS.NOINC R2 ;  /* 0x0000000002007343 */ /* 0x008fea0003c00000 */
.L_x_111:
[-C--:B------:R-:W-:Y:S01]  /*67f0*/  F2FP.F16.E4M3.UNPACK_B R42, R72.reuse ;  /* 0x00000048ff2a723e */ /* 0x080fe200020006ff */
[----:B------:R-:W-:Y:S05]  /*6800*/  WARPSYNC.ALL ;  /* 0x0000000000007948 */ /* 0x000fea0003800000 */
[----:B------:R-:W-:Y:S01]  /*6810*/  R2UR UR4, R39 ;  /* 0x00000000270472ca */ /* 0x000fe200000e0000 */
[--C-:B------:R-:W-:Y:S01]  /*6820*/  HADD2.F32 R40, -RZ, R42.reuse.H0_H0 ;  /* 0x2000002aff287230 */ /* 0x100fe20000004100 */
[----:B------:R-:W-:Y:S01]  /*6830*/  F2FP.F16.E4M3.UNPACK_B R43, R72.H1 ;  /* 0x00000048ff2b723e */ /* 0x000fe200030006ff */
[----:B------:R-:W-:Y:S01]  /*6840*/  HADD2.F32 R42, -RZ, R42.H1_H1 ;  /* 0x3000002aff2a7230 */ /* 0x000fe20000004100 */
[-C--:B------:R-:W-:Y:S01]  /*6850*/  F2FP.F16.E4M3.UNPACK_B R45, R73.reuse ;  /* 0x00000049ff2d723e */ /* 0x080fe200020006ff */
[----:B------:R-:W-:Y:S01]  /*6860*/  BSSY.RECONVERGENT B0, `(.L_x_112) ;  /* 0x0000099000007945 */ /* 0x000fe20003800200 */
[----:B------:R-:W-:Y:S01]  /*6870*/  F2FP.F16.E4M3.UNPACK_B R47, R73.H1 ;  /* 0x00000049ff2f723e */ /* 0x000fe200030006ff */
[--C-:B------:R-:W-:Y:S01]  /*6880*/  HADD2.F32 R44, -RZ, R43.reuse.H0_H0 ;  /* 0x2000002bff2c7230 */ /* 0x100fe20000004100 */
[-C--:B------:R-:W-:Y:S01]  /*6890*/  F2FP.F16.E4M3.UNPACK_B R49, R74.reuse ;  /* 0x0000004aff31723e */ /* 0x080fe200020006ff */
[----:B------:R-:W-:Y:S01]  /*68a0*/  HADD2.F32 R46, -RZ, R43.H1_H1 ;  /* 0x3000002bff2e7230 */ /* 0x000fe20000004100 */
[----:B------:R-:W-:Y:S01]  /*68b0*/  F2FP.F16.E4M3.UNPACK_B R51, R74.H1 ;  /* 0x0000004aff33723e */ /* 0x000fe200030006ff */
[--C-:B------:R-:W-:Y:S01]  /*68c0*/  HADD2.F32 R43, -RZ, R45.reuse.H0_H0 ;  /* 0x2000002dff2b7230 */ /* 0x100fe20000004100 */
[-C--:B------:R-:W-:Y:S01]  /*68d0*/  F2FP.F16.E4M3.UNPACK_B R53, R75.reuse ;  /* 0x0000004bff35723e */ /* 0x080fe200020006ff */
[----:B-12---:R-:W-:Y:S01]  /*68e0*/  LDTM.16dp32bit_t0_t15.x32 R4, tmem[UR4] ;  /* 0x00000004000479ee */ /* 0x006fe20008a80000 */
[----:B------:R-:W3:Y:S01]  /*68f0*/  LDTM.16dp32bit_t16_t31.x32 R4, tmem[UR4+0x20] ;  /* 0x00002004000479ee */ /* 0x000ee20008aa0000 */
[----:B------:R-:W-:Y:S01]  /*6900*/  IADD3 R112, PT, PT, R84, UR44, RZ ;  /* 0x0000002c54707c10 */ /* 0x000fe2000fffe0ff */
[----:B------:R-:W-:Y:S01]  /*6910*/  HADD2.F32 R48, -RZ, R45.H1_H1 ;  /* 0x3000002dff307230 */ /* 0x000fe20000004100 */
[----:B------:R-:W-:Y:S01]  /*6920*/  SHF.L.U32 R103, R90, 0x4, RZ ;  /* 0x000000045a677819 */ /* 0x000fe200000006ff */
[----:B------:R-:W-:Y:S01]  /*6930*/  HADD2.F32 R52, -RZ, R49.H1_H1 ;  /* 0x30000031ff347230 */ /* 0x000fe20000004100 */
[----:B------:R-:W-:Y:S01]  /*6940*/  F2FP.F16.E4M3.UNPACK_B R55, R75.H1 ;  /* 0x0000004bff37723e */ /* 0x000fe200030006ff */
[----:B------:R-:W-:Y:S01]  /*6950*/  HADD2.F32 R56, -RZ, R53.H1_H1 ;  /* 0x30000035ff387230 */ /* 0x000fe20000004100 */
[-C--:B------:R-:W-:Y:S01]  /*6960*/  F2FP.F16.E4M3.UNPACK_B R57, R76.reuse ;  /* 0x0000004cff39723e */ /* 0x080fe200020006ff */
[--C-:B------:R-:W-:Y:S01]  /*6970*/  HADD2.F32 R45, -RZ, R47.reuse.H0_H0 ;  /* 0x2000002fff2d7230 */ /* 0x100fe20000004100 */
[----:B------:R-:W-:Y:S01]  /*6980*/  F2FP.F16.E4M3.UNPACK_B R59, R76.H1 ;  /* 0x0000004cff3b723e */ /* 0x000fe200030006ff */
[----:B------:R-:W-:Y:S01]  /*6990*/  HADD2.F32 R50, -RZ, R47.H1_H1 ;  /* 0x3000002fff327230 */ /* 0x000fe20000004100 */
[-C--:B------:R-:W-:Y:S01]  /*69a0*/  F2FP.F16.E4M3.UNPACK_B R61, R77.reuse ;  /* 0x0000004dff3d723e */ /* 0x080fe200020006ff */
[----:B------:R-:W-:Y:S01]  /*69b0*/  HADD2.F32 R47, -RZ, R49.H0_H0 ;  /* 0x20000031ff2f7230 */ /* 0x000fe20000004100 */
[----:B------:R-:W-:Y:S01]  /*69c0*/  F2FP.F16.E4M3.UNPACK_B R63, R77.H1 ;  /* 0x0000004dff3f723e */ /* 0x000fe200030006ff */
[----:B------:R-:W-:Y:S01]  /*69d0*/  HADD2.F32 R60, -RZ, R57.H1_H1 ;  /* 0x30000039ff3c7230 */ /* 0x000fe20000004100 */
[-C--:B------:R-:W-:Y:S01]  /*69e0*/  F2FP.F16.E4M3.UNPACK_B R65, R78.reuse ;  /* 0x0000004eff41723e */ /* 0x080fe200020006ff */
[----:B------:R-:W-:Y:S01]  /*69f0*/  HADD2.F32 R64, -RZ, R61.H1_H1 ;  /* 0x3000003dff407230 */ /* 0x000fe20000004100 */
[----:B------:R-:W-:Y:S01]  /*6a00*/  F2FP.F16.E4M3.UNPACK_B R67, R78.H1 ;  /* 0x0000004eff43723e */ /* 0x000fe200030006ff */
[----:B------:R-:W-:Y:S01]  /*6a10*/  HADD2.F32 R49, -RZ, R51.H0_H0 ;  /* 0x20000033ff317230 */ /* 0x000fe20000004100 */
[----:B------:R-:W-:Y:S01]  /*6a20*/  ISETP.NE.AND P0, PT, R97, RZ, PT ;  /* 0x000000ff6100720c */ /* 0x000fe20003f05270 */
[----:B------:R-:W-:Y:S01]  /*6a30*/  HADD2.F32 R68, -RZ, R65.H1_H1 ;  /* 0x30000041ff447230 */ /* 0x000fe20000004100 */
[----:B------:R-:W-:Y:S01]  /*6a40*/  ISETP.NE.AND P6, PT, R102, RZ, PT ;  /* 0x000000ff6600720c */ /* 0x000fe20003fc5270 */
[----:B------:R-:W-:Y:S02]  /*6a50*/  HADD2.F32 R54, -RZ, R51.H1_H1 ;  /* 0x30000033ff367230 */ /* 0x000fe40000004100 */
[C---:B---3--:R-:W-:Y:S01]  /*6a60*/  FMUL R0, R38.reuse, R4 ;  /* 0x0000000426007220 */ /* 0x048fe20000400000 */
[C---:B------:R-:W-:Y:S01]  /*6a70*/  FMUL R2, R38.reuse, R5 ;  /* 0x0000000526027220 */ /* 0x040fe20000400000 */
[C---:B------:R-:W-:Y:S01]  /*6a80*/  FMUL R4, R38.reuse, R8 ;  /* 0x0000000826047220 */ /* 0x040fe20000400000 */
[C---:B------:R-:W-:Y:S01]  /*6a90*/  FMUL R5, R38.reuse, R9 ;  /* 0x0000000926057220 */ /* 0x040fe20000400000 */
[C---:B------:R-:W-:Y:S01]  /*6aa0*/  FFMA R0, R41.reuse, R40, R0 ;  /* 0x0000002829007223 */ /* 0x040fe20000000000 */
[C---:B------:R-:W-:Y:S01]  /*6ab0*/  FFMA R2, R41.reuse, R42, R2 ;  /* 0x0000002a29027223 */ /* 0x040fe20000000002 */
[C---:B------:R-:W-:Y:S01]  /*6ac0*/  FMUL R8, R38.reuse, R12 ;  /* 0x0000000c26087220 */ /* 0x040fe20000400000 */
[C---:B------:R-:W-:Y:S01]  /*6ad0*/  FMUL R9, R38.reuse, R13 ;  /* 0x0000000d26097220 */ /* 0x040fe20000400000 */
[----:B------:R-:W-:Y:S02]  /*6ae0*/  HADD2.F32 R51, -RZ, R53.H0_H0 ;  /* 0x20000035ff337230 */ /* 0x000fe40000004100 */
[C---:B------:R-:W-:Y:S01]  /*6af0*/  FMUL R12, R38.reuse, R16 ;  /* 0x00000010260c7220 */ /* 0x040fe20000400000 */
        /* <DEDUP_REMOVED lines=13> */
[C---:B------:R-:W-:Y:S01]  /*6bd0*/  FFMA R3, R41.reuse, R44, R3 ;  /* 0x0000002c29037223 */ /* 0x040fe20000000003 */
[----:B------:R-:W-:Y:S01]  /*6be0*/  F2FP.F16.E4M3.UNPACK_B R40, R79 ;  /* 0x0000004fff28723e */ /* 0x000fe200020006ff */
[C---:B------:R-:W-:Y:S01]  /*6bf0*/  FFMA R7, R41.reuse, R46, R7 ;  /* 0x0000002e29077223 */ /* 0x040fe20000000007 */
[C---:B------:R-:W-:Y:S01]  /*6c00*/  FFMA R4, R41.reuse, R43, R4 ;  /* 0x0000002b29047223 */ /* 0x040fe20000000004 */
[----:B------:R-:W-:Y:S01]  /*6c10*/  F2FP.F16.E4M3.UNPACK_B R42, R79.H1 ;  /* 0x0000004fff2a723e */ /* 0x000fe200030006ff */
[C---:B------:R-:W-:Y:S01]  /*6c20*/  FFMA R5, R41.reuse, R48, R5 ;  /* 0x0000003029057223 */ /* 0x040fe20000000005 */
[----:B------:R-:W-:Y:S01]  /*6c30*/  FFMA R6, R41, R45, R6 ;  /* 0x0000002d29067223 */ /* 0x000fe20000000006 */
[----:B------:R-:W-:Y:S01]  /*6c40*/  F2FP.SATFINITE.E4M3.F32.PACK_AB_MERGE_C R99, R7, R3, RZ ;  /* 0x000000030763723e */ /* 0x000fe200048070ff */
[C---:B------:R-:W-:Y:S01]  /*6c50*/  FFMA R11, R41.reuse, R50, R11 ;  /* 0x00000032290b7223 */ /* 0x040fe2000000000b */
[C---:B------:R-:W-:Y:S01]  /*6c60*/  FFMA R8, R41.reuse, R47, R8 ;  /* 0x0000002f29087223 */ /* 0x040fe20000000008 */
[----:B------:R-:W-:Y:S01]  /*6c70*/  FMUL R10, R38, R14 ;  /* 0x0000000e260a7220 */ /* 0x000fe20000400000 */
[----:B------:R-:W-:Y:S01]  /*6c80*/  F2FP.SATFINITE.E4M3.F32.PACK_AB_MERGE_C R104, R2, R0, R99 ;  /* 0x000000000268723e */ /* 0x000fe20004807063 */
[----:B------:R-:W-:Y:S01]  /*6c90*/  FFMA R9, R41, R52, R9 ;  /* 0x0000003429097223 */ /* 0x000fe20000000009 */
[----:B------:R-:W-:Y:S01]  /*6ca0*/  F2FP.SATFINITE.E4M3.F32.PACK_AB_MERGE_C R105, R11, R6, RZ ;  /* 0x000000060b69723e */ /* 0x000fe200048070ff */
[----:B------:R-:W-:Y:S01]  /*6cb0*/  FFMA R10, R41, R49, R10 ;  /* 0x00000031290a7223 */ /* 0x000fe2000000000a */
[----:B------:R-:W-:Y:S01]  /*6cc0*/  IADD3 R99, PT, PT, R112, R103, RZ ;  /* 0x0000006770637210 */ /* 0x000fe20007ffe0ff */
[C---:B------:R-:W-:Y:S01]  /*6cd0*/  FMUL R15, R38.reuse, R15 ;  /* 0x0000000f260f7220 */ /* 0x040fe20000400000 */
[--C-:B------:R-:W-:Y:S01]  /*6ce0*/  HADD2.F32 R53, -RZ, R55.reuse.H0_H0 ;  /* 0x20000037ff357230 */ /* 0x100fe20000004100 */
[----:B------:R-:W-:Y:S01]  /*6cf0*/  F2FP.SATFINITE.E4M3.F32.PACK_AB_MERGE_C R105, R5, R4, R105 ;  /* 0x000000040569723e */ /* 0x000fe20004807069 */
[----:B------:R-:W-:Y:S02]  /*6d00*/  HADD2.F32 R58, -RZ, R55.H1_H1 ;  /* 0x30000037ff3a7230 */ /* 0x000fe40000004100 */
[C---:B------:R-:W-:Y:S01]  /*6d10*/  FFMA R15, R41.reuse, R54, R15 ;  /* 0x00000036290f7223 */ /* 0x040fe2000000000f */
[C---:B------:R-:W-:Y:S01]  /*6d20*/  FFMA R12, R41.reuse, R51, R12 ;  /* 0x00000033290c7223 */ /* 0x040fe2000000000c */
[C---:B------:R-:W-:Y:S01]  /*6d30*/  FFMA R13, R41.reuse, R56, R13 ;  /* 0x00000038290d7223 */ /* 0x040fe2000000000d */
[----:B------:R-:W-:Y:S02]  /*6d40*/  HADD2.F32 R55, -RZ, R57.H0_H0 ;  /* 0x20000039ff377230 */ /* 0x000fe40000004100 */
[C---:B------:R-:W-:Y:S01]  /*6d50*/  FMUL R14, R38.reuse, R18 ;  /* 0x00000012260e7220 */ /* 0x040fe20000400000 */
[C---:B------:R-:W-:Y:S01]  /*6d60*/  FMUL R19, R38.reuse, R19 ;  /* 0x0000001326137220 */ /* 0x040fe20000400000 */
[--C-:B------:R-:W-:Y:S02]  /*6d70*/  HADD2.F32 R57, -RZ, R59.reuse.H0_H0 ;  /* 0x2000003bff397230 */ /* 0x100fe40000004100 */
[C---:B------:R-:W-:Y:S01]  /*6d80*/  FMUL R18, R38.reuse, R22 ;  /* 0x0000001626127220 */ /* 0x040fe20000400000 */
[C---:B------:R-:W-:Y:S01]  /*6d90*/  FFMA R14, R41.reuse, R53, R14 ;  /* 0x00000035290e7223 */ /* 0x040fe2000000000e */
[----:B------:R-:W-:Y:S02]  /*6da0*/  HADD2.F32 R62, -RZ, R59.H1_H1 ;  /* 0x3000003bff3e7230 */ /* 0x000fe40000004100 */
[C---:B------:R-:W-:Y:S01]  /*6db0*/  FFMA R19, R41.reuse, R58, R19 ;  /* 0x0000003a29137223 */ /* 0x040fe20000000013 */
[----:B------:R-:W-:Y:S02]  /*6dc0*/  HADD2.F32 R59, -RZ, R61.H0_H0 ;  /* 0x2000003dff3b7230 */ /* 0x000fe40000004100 */
[C---:B------:R-:W-:Y:S01]  /*6dd0*/  FMUL R23, R38.reuse, R23 ;  /* 0x0000001726177220 */ /* 0x040fe20000400000 */
[C---:B------:R-:W-:Y:S01]  /*6de0*/  FFMA R16, R41.reuse, R55, R16 ;  /* 0x0000003729107223 */ /* 0x040fe20000000010 */
[C---:B------:R-:W-:Y:S01]  /*6df0*/  FFMA R17, R41.reuse, R60, R17 ;  /* 0x0000003c29117223 */ /* 0x040fe20000000011 */
[--C-:B------:R-:W-:Y:S02]  /*6e00*/  HADD2.F32 R61, -RZ, R63.reuse.H0_H0 ;  /* 0x2000003fff3d7230 */ /* 0x100fe40000004100 */
[C---:B------:R-:W-:Y:S01]  /*6e10*/  FFMA R18, R41.reuse, R57, R18 ;  /* 0x0000003929127223 */ /* 0x040fe20000000012 */
[----:B------:R-:W-:Y:S02]  /*6e20*/  HADD2.F32 R66, -RZ, R63.H1_H1 ;  /* 0x3000003fff427230 */ /* 0x000fe40000004100 */
[C---:B------:R-:W-:Y:S01]  /*6e30*/  FMUL R22, R38.reuse, R26 ;  /* 0x0000001a26167220 */ /* 0x040fe20000400000 */
[----:B------:R-:W-:Y:S02]  /*6e40*/  HADD2.F32 R63, -RZ, R65.H0_H0 ;  /* 0x20000041ff3f7230 */ /* 0x000fe40000004100 */
[C---:B------:R-:W-:Y:S01]  /*6e50*/  FFMA R23, R41.reuse, R62, R23 ;  /* 0x0000003e29177223 */ /* 0x040fe20000000017 */
[C---:B------:R-:W-:Y:S01]  /*6e60*/  FMUL R27, R38.reuse, R27 ;  /* 0x0000001b261b7220 */ /* 0x040fe20000400000 */
[C---:B------:R-:W-:Y:S01]  /*6e70*/  FFMA R20, R41.reuse, R59, R20 ;  /* 0x0000003b29147223 */ /* 0x040fe20000000014 */
[C---:B------:R-:W-:Y:S01]  /*6e80*/  FFMA R21, R41.reuse, R64, R21 ;  /* 0x0000004029157223 */ /* 0x040fe20000000015 */
[--C-:B------:R-:W-:Y:S02]  /*6e90*/  HADD2.F32 R65, -RZ, R67.reuse.H0_H0 ;  /* 0x20000043ff417230 */ /* 0x100fe40000004100 */
[C---:B------:R-:W-:Y:S01]  /*6ea0*/  FFMA R22, R41.reuse, R61, R22 ;  /* 0x0000003d29167223 */ /* 0x040fe20000000016 */
[----:B------:R-:W-:Y:S02]  /*6eb0*/  HADD2.F32 R70, -RZ, R67.H1_H1 ;  /* 0x30000043ff467230 */ /* 0x000fe40000004100 */
[C---:B------:R-:W-:Y:S01]  /*6ec0*/  FMUL R26, R38.reuse, R30 ;  /* 0x0000001e261a7220 */ /* 0x040fe20000400000 */
[--C-:B------:R-:W-:Y:S02]  /*6ed0*/  HADD2.F32 R67, -RZ, R40.reuse.H0_H0 ;  /* 0x20000028ff437230 */ /* 0x100fe40000004100 */
[C---:B------:R-:W-:Y:S01]  /*6ee0*/  FFMA R27, R41.reuse, R66, R27 ;  /* 0x00000042291b7223 */ /* 0x040fe2000000001b */
[C---:B------:R-:W-:Y:S01]  /*6ef0*/  FMUL R31, R38.reuse, R31 ;  /* 0x0000001f261f7220 */ /* 0x040fe20000400000 */
[C---:B------:R-:W-:Y:S01]  /*6f00*/  FFMA R24, R41.reuse, R63, R24 ;  /* 0x0000003f29187223 */ /* 0x040fe20000000018 */
[----:B------:R-:W-:Y:S02]  /*6f10*/  HADD2.F32 R40, -RZ, R40.H1_H1 ;  /* 0x30000028ff287230 */ /* 0x000fe40000004100 */
[C---:B------:R-:W-:Y:S01]  /*6f20*/  FFMA R25, R41.reuse, R68, R25 ;  /* 0x0000004429197223 */ /* 0x040fe20000000019 */
[--C-:B------:R-:W-:Y:S02]  /*6f30*/  HADD2.F32 R69, -RZ, R42.reuse.H0_H0 ;  /* 0x2000002aff457230 */ /* 0x100fe40000004100 */
[C---:B------:R-:W-:Y:S01]  /*6f40*/  FFMA R26, R41.reuse, R65, R26 ;  /* 0x00000041291a7223 */ /* 0x040fe2000000001a */
[----:B------:R-:W-:Y:S02]  /*6f50*/  HADD2.F32 R42, -RZ, R42.H1_H1 ;  /* 0x3000002aff2a7230 */ /* 0x000fe40000004100 */
[C---:B------:R-:W-:Y:S01]  /*6f60*/  FMUL R30, R38.reuse, R34 ;  /* 0x00000022261e7220 */ /* 0x040fe20000400000 */
[----:B------:R-:W-:Y:S01]  /*6f70*/  FFMA R31, R41, R70, R31 ;  /* 0x00000046291f7223 */ /* 0x000fe2000000001f */
[----:B------:R-:W-:Y:S01]  /*6f80*/  FMUL R35, R38, R35 ;  /* 0x0000002326237220 */ /* 0x000fe20000400000 */
[----:B------:R-:W-:Y:S01]  /*6f90*/  F2FP.SATFINITE.E4M3.F32.PACK_AB_MERGE_C R106, R15, R10, RZ ;  /* 0x0000000a0f6a723e */ /* 0x000fe200048070ff */
[----:B------:R-:W-:Y:S01]  /*6fa0*/  FFMA R28, R41, R67, R28 ;  /* 0x00000043291c7223 */ /* 0x000fe2000000001c */
[----:B------:R-:W-:Y:S01]  /*6fb0*/  F2FP.SATFINITE.E4M3.F32.PACK_AB_MERGE_C R107, R19, R14, RZ ;  /* 0x0000000e136b723e */ /* 0x000fe200048070ff */
[C---:B------:R-:W-:Y:S01]  /*6fc0*/  FFMA R29, R41.reuse, R40, R29 ;  /* 0x00000028291d7223 */ /* 0x040fe2000000001d */
[C---:B------:R-:W-:Y:S01]  /*6fd0*/  FFMA R30, R41.reuse, R69, R30 ;  /* 0x00000045291e7223 */ /* 0x040fe2000000001e */
[----:B------:R-:W-:Y:S01]  /*6fe0*/  FFMA R35, R41, R42, R35 ;  /* 0x0000002a29237223 */ /* 0x000fe20000000023 */
[----:B------:R-:W-:Y:S02]  /*6ff0*/  F2FP.SATFINITE.E4M3.F32.PACK_AB_MERGE_C R106, R9, R8, R106 ;  /* 0x00000008096a723e */ /* 0x000fe4000480706a */
[----:B------:R-:W-:Y:S02]  /*7000*/  F2FP.SATFINITE.E4M3.F32.PACK_AB_MERGE_C R107, R13, R12, R107 ;  /* 0x0000000c0d6b723e */ /* 0x000fe4000480706b */
[----:B------:R-:W-:Y:S02]  /*7010*/  F2FP.SATFINITE.E4M3.F32.PACK_AB_MERGE_C R108, R23, R18, RZ ;  /* 0x00000012176c723e */ /* 0x000fe400048070ff */
[----:B------:R-:W-:Y:S01]  /*7020*/  F2FP.SATFINITE.E4M3.F32.PACK_AB_MERGE_C R109, R27, R22, RZ ;  /* 0x000000161b6d723e */ /* 0x000fe200048070ff */
[----:B------:R1:W-:Y:S01]  /*7030*/  STS.128 [R84+UR44+0x4200], R104 ;  /* 0x0042006854007988 */ /* 0x0003e20008000c2c */
[----:B------:R-:W-:Y:S02]  /*7040*/  F2FP.SATFINITE.E4M3.F32.PACK_AB_MERGE_C R113, R31, R26, RZ ;  /* 0x0000001a1f71723e */ /* 0x000fe400048070ff */
[----:B------:R-:W-:Y:S02]  /*7050*/  F2FP.SATFINITE.E4M3.F32.PACK_AB_MERGE_C R114, R35, R30, RZ ;  /* 0x0000001e2372723e */ /* 0x000fe400048070ff */
[----:B------:R-:W-:Y:S02]  /*7060*/  F2FP.SATFINITE.E4M3.F32.PACK_AB_MERGE_C R108, R17, R16, R108 ;  /* 0x00000010116c723e */ /* 0x000fe4000480706c */
[----:B------:R-:W-:Y:S02]  /*7070*/  F2FP.SATFINITE.E4M3.F32.PACK_AB_MERGE_C R109, R21, R20, R109 ;  /* 0x00000014156d723e */ /* 0x000fe4000480706d */
[----:B------:R-:W-:Y:S02]  /*7080*/  F2FP.SATFINITE.E4M3.F32.PACK_AB_MERGE_C R110, R25, R24, R113 ;  /* 0x00000018196e723e */ /* 0x000fe40004807071 */
[----:B------:R-:W-:Y:S02]  /*7090*/  F2FP.SATFINITE.E4M3.F32.PACK_AB_MERGE_C R111, R29, R28, R114 ;  /* 0x0000001c1d6f723e */ /* 0x000fe40004807072 */
[----:B------:R-:W-:Y:S02]  /*70a0*/  LEA R112, R93, UR44, 0x3 ;  /* 0x0000002c5d707c11 */ /* 0x000fe4000f8e18ff */
[----:B------:R-:W-:Y:S01]  /*70b0*/  @P6 SHF.L.U32 R113, R91, 0x1f, RZ ;  /* 0x0000001f5b716819 */ /* 0x000fe200000006ff */
[----:B------:R1:W-:Y:S01]  /*70c0*/  STS.128 [R99+0x4210], R108 ;  /* 0x0042106c63007388 */ /* 0x0003e20000000c00 */
[----:B------:R-:W-:Y:S01]  /*70d0*/  @!PT LDS RZ, [RZ] ;  /* 0x00000000fffff984 */ /* 0x000fe20000000800 */
[----:B------:R-:W-:Y:S01]  /*70e0*/  @!PT LDS RZ, [RZ] ;  /* 0x00000000fffff984 */ /* 0x000fe20000000800 */
[----:B------:R-:W-:Y:S01]  /*70f0*/  @!PT LDS RZ, [RZ] ;  /* 0x00000000fffff984 */ /* 0x000fe20000000800 */
[----:B------:R-:W-:Y:S01]  /*7100*/  @!PT LDS RZ, [RZ] ;  /* 0x00000000fffff984 */ /* 0x000fe20000000800 */
[----:B------:R2:W-:Y:S07]  /*7110*/  MEMBAR.ALL.CTA ;  /* 0x0000000000007992 */ /* 0x0005ee0000008000 */
[----:B--2---:R-:W2:Y:S02]  /*7120*/  FENCE.VIEW.ASYNC.S ;  /* 0x00000000000073c6 */ /* 0x004ea40000000000 */
[----:B--2---:R-:W-:Y:S06]  /*7130*/  BAR.SYNC.DEFER_BLOCKING 0x1, 0x80 ;  /* 0x0042000000007b1d */ /* 0x004fec0000010000 */
[----:B------:R-:W-:Y:S05]  /*7140*/  @P0 BRA `(.L_x_113) ;  /* 0x0000000000280947 */ /* 0x000fea0003800000 */
[----:B------:R-:W-:Y:S01]  /*7150*/  UIADD3 UR4, UPT, UPT, UR44, 0x4200, URZ ;  /* 0x000042002c047890 */ /* 0x000fe2000fffe0ff */
[----:B------:R-:W-:Y:S05]  /*7160*/  UMOV UR51, UR36 ;  /* 0x0000002400337c82 */ /* 0x000fea0008000000 */
[----:B------:R-:W-:Y:S01]  /*7170*/  MOV R96, UR4 ;  /* 0x0000000400607c02 */ /* 0x000fe20008000f00 */
[----:B------:R-:W-:Y:S03]  /*7180*/  UIADD3 UR4, UP0, UPT, UR62, 0x680, URZ ;  /* 0x000006803e047890 */ /* 0x000fe6000ff1e0ff */
[----:B------:R-:W-:Y:S01]  /*7190*/  R2UR UR48, R96 ;  /* 0x00000000603072ca */ /* 0x000fe200000e0000 */
[----:B------:R-:W-:Y:S11]  /*71a0*/  UIADD3.X UR5, UPT, UPT, URZ, UR63, URZ, UP0, !UPT ;  /* 0x0000003fff057290 */ /* 0x000ff600087fe4ff */
[----:B------:R-:W-:Y:S01]  /*71b0*/  @!UPT UIADD3 URZ, UPT, UPT, URZ, URZ, URZ ;  /* 0x000000fffffff290 */ /* 0x000fe2000fffe0ff */
[----:B------:R2:W-:Y:S01]  /*71c0*/  UTMASTG.3D [UR48], [UR4] ;  /* 0x00000030040073b5 */ /* 0x0005e20008010000 */
[----:B------:R0:W-:Y:S01]  /*71d0*/  UTMACMDFLUSH ;  /* 0x00000000000079b7 */ /* 0x0001e20000000000 */
[----:B--2---:R-:W-:Y:S04]  /*71e0*/  DEPBAR.LE SB0, 0x1 ;  /* 0x000080400000791a */ /* 0x004fe80000000000 */
.L_x_113:
[----:B------:R-:W-:Y:S05]  /*71f0*/  BSYNC.RECONVERGENT B0 ;  /* 0x0000000000007941 */ /* 0x000fea0003800200 */
.L_x_112:
[----:B------:R-:W-:Y:S06]  /*7200*/  BAR.SYNC.DEFER_BLOCKING 0x1, 0x80 ;  /* 0x0042000000007b1d */ /* 0x000fec0000010000 */
[----:B------:R-:W2:Y:S01]  /*7210*/  @P6 SYNCS.PHASECHK.TRANS64.TRYWAIT P0, [R112+URZ+0xa0], R113 ;  /* 0x0000a071700065a7 */ /* 0x000ea200080011ff */
[----:B------:R-:W-:Y:S01]  /*7220*/  BSSY B1, `(.L_x_114) ;  /* 0x0000020000017945 */ /* 0x000fe20003800000 */
[----:B--2---:R-:W-:Y:S03]  /*7230*/  @P6 SEL R100, RZ, 0x1, !P0 ;  /* 0x00000001ff646807 */ /* 0x004fe60004000000 */
[----:B------:R-:W-:Y:S05]  /*7240*/  @!P6 BRA `(.L_x_115) ;  /* 0x000000000074e947 */ /* 0x000fea0003800000 */
[----:B------:R-:W-:Y:S01]  /*7250*/  ISETP.NE.AND P1, PT, R101, RZ, PT ;  /* 0x000000ff6500720c */ /* 0x000fe20003f25270 */
[----:B------:R-:W2:Y:S01]  /*7260*/  S2R R0, SR_CgaCtaId ;  /* 0x0000000000007919 */ /* 0x000ea20000008800 */
[----:B------:R-:W-:Y:S01]  /*7270*/  ISETP.NE.AND P0, PT, R100, RZ, PT ;  /* 0x000000ff6400720c */ /* 0x000fe20003f05270 */
[----:B------:R-:W-:Y:S10]  /*7280*/  BSSY B0, `(.L_x_116) ;  /* 0x0000008000007945 */ /* 0x000ff40003800000 */
[----:B------:R-:W-:Y:S05]  /*7290*/  @P1 IMAD R2, R93, 0x1000, R84 ;  /* 0x000010005d021824 */ /* 0x000fea00078e0254 */
[----:B------:R-:W-:Y:S05]  /*72a0*/  @P1 IADD3 R4, PT, PT, R2, UR44, RZ ;  /* 0x0000002c02041c10 */ /* 0x000fea000fffe0ff */
[----:B------:R-:W-:Y:S01]  /*72b0*/  @P1 IMAD.IADD R4, R4, 0x1, R103 ;  /* 0x0000000104041824 */ /* 0x000fe200078e0267 */
[----:B------:R-:W-:Y:S06]  /*72c0*/  @P0 BRA `(.L_x_117) ;  /* 0x00000000000c0947 */ /* 0x000fec0003800000 */
[----:B------:R-:W-:Y:S04]  /*72d0*/  SHF.L.U32 R3, R91, 0x1f, RZ ;  /* 0x0000001f5b037819 */ /* 0x000fe800000006ff */
[----:B------:R-:W3:Y:S02]  /*72e0*/  SYNCS.PHASECHK.TRANS64.TRYWAIT P0, [R112+URZ+0xa0], R3 ;  /* 0x0000a003700075a7 */ /* 0x000ee400080011ff */
[----:B---3--:R-:W-:Y:S05]  /*72f0*/  @!P0 BRA `(.L_x_118) ;  /* 0x0000003400548947 */ /* 0x008fea0003800000 */
.L_x_117:
[----:B------:R-:W-:Y:S05]  /*7300*/  BSYNC B0 ;  /* 0x0000000000007941 */ /* 0x000fea0003800000 */
.L_x_116:
[----:B------:R-:W-:Y:S01]  /*7310*/  ISETP.NE.AND P0, PT, R101, RZ, PT ;  /* 0x000000ff6500720c */ /* 0x000fe20003f05270 */
[----:B---3--:R-:W-:Y:S02]  /*7320*/  VIADD R3, R112, 0xc0 ;  /* 0x000000c070037836 */ /* 0x008fe40000000000 */
[----:B------:R-:W-:Y:S03]  /*7330*/  VIADD R93, R93, 0x1 ;  /* 0x000000015d5d7836 */ /* 0x000fe60000000000 */
[----:B--2---:R-:W-:Y:S07]  /*7340*/  PRMT R0, R0, 0x654, R3 ;  /* 0x0000065400007816 */ /* 0x004fee0000000003 */
[----:B------:R2:W3:Y:S04]  /*7350*/  @P0 LDS.128 R72, [R2+UR44+0x200] ;  /* 0x0002002c02480984 */ /* 0x0004e80008000c00 */
[----:B------:R2:W4:Y:S01]  /*7360*/  @P0 LDS.128 R76, [R4+0x210] ;  /* 0x00021000044c0984 */ /* 0x0005220000000c00 */
        /* <DEDUP_REMOVED lines=10> */
[----:B--23--:R-:W-:Y:S02]  /*7410*/  LOP3.LUT R91, R91, R0, RZ, 0x3c, !PT ;  /* 0x000000005b5b7212 */ /* 0x00cfe400078e3cff */
.L_x_115:
[----:B------:R-:W-:Y:S05]  /*7420*/  BSYNC B1 ;  /* 0x0000000000017941 */ /* 0x000fea0003800000 */
.L_x_114:
[----:B------:R-:W-:Y:S05]  /*7430*/  VIADD R3, R39, 0x40 ;  /* 0x0000004027037836 */ /* 0x000fea0000000000 */
[----:B------:R-:W-:Y:S04]  /*7440*/  SHF.R.U32.HI R3, RZ, 0x15, R3 ;  /* 0x00000015ff037819 */ /* 0x000fe80000011603 */
[----:B------:R-:W-:Y:S11]  /*7450*/  LOP3.LUT P0, RZ, R3, 0x3, R86, 0x48, !PT ;  /* 0x0000000303ff7812 */ /* 0x000ff60007804856 */
[----:B------:R-:W-:Y:S02]  /*7460*/  @!UPT UIADD3 URZ, UPT, UPT, URZ, URZ, URZ ;  /* 0x000000fffffff290 */ /* 0x000fe4000fffe0ff */
[----:B------:R-:W-:Y:S05]  /*7470*/  @!P0 BRA `(.L_x_119) ;  /* 0x0000000000408947 */ /* 0x000fea0003800000 */
[----:B------:R-:W2:Y:S01]  /*7480*/  LDCU.64 UR8, c[0x4][0x78] ;  /* 0x01000f00ff0877ac */ /* 0x000ea20008000a00 */
[----:B------:R-:W-:Y:S01]  /*7490*/  MOV R3, 0x0 ;  /* 0x0000000000037802 */ /* 0x000fe20000000f00 */
[----:B------:R-:W-:Y:S02]  /*74a0*/  HFMA2 R12, -RZ, RZ, 0, 5.9604644775390625e-08 ;  /* 0x00000001ff0c7431 */ /* 0x000fe400000001ff */
[----:B------:R-:W-:Y:S02]  /*74b0*/  IMAD.MOV.U32 R8, RZ, RZ, 0x192 ;  /* 0x00000192ff087424 */ /* 0x000fe400078e00ff */
[----:B------:R-:W-:Y:S01]  /*74c0*/  IMAD.MOV.U32 R13, RZ, RZ, RZ ;  /* 0x000000ffff0d7224 */ /* 0x000fe200078e00ff */
[----:B------:R-:W3:Y:S01]  /*74d0*/  LDCU.64 UR6, c[0x4][0x80] ;  /* 0x01001000ff0677ac */ /* 0x000ee20008000a00 */
[----:B------:R-:W1:Y:S01]  /*74e0*/  LDC.64 R2, c[0x4][R3] ;  /* 0x0100000003027b82 */ /* 0x000e620000000a00 */
[----:B------:R-:W5:Y:S01]  /*74f0*/  LDCU.64 UR4, c[0x4][0x18] ;  /* 0x01000300ff0477ac */ /* 0x000f620008000a00 */
[----:B--2---:R-:W-:Y:S01]  /*7500*/  MOV R5, UR9 ;  /* 0x0000000900057c02 */ /* 0x004fe20008000f00 */
[----:B------:R-:W-:Y:S01]  /*7510*/  IMAD.U32 R4, RZ, RZ, UR8 ;  /* 0x00000008ff047e24 */ /* 0x000fe2000f8e00ff */
[----:B---3--:R-:W-:Y:S01]  /*7520*/  MOV R7, UR7 ;  /* 0x0000000700077c02 */ /* 0x008fe20008000f00 */
[----:B------:R-:W-:Y:S01]  /*7530*/  IMAD.U32 R6, RZ, RZ, UR6 ;  /* 0x00000006ff067e24 */ /* 0x000fe2000f8e00ff */
[----:B-----5:R-:W-:Y:S01]  /*7540*/  MOV R11, UR5 ;  /* 0x00000005000b7c02 */ /* 0x020fe20008000f00 */
[----:B------:R-:W-:Y:S02]  /*7550*/  IMAD.U32 R10, RZ, RZ, UR4 ;  /* 0x00000004ff0a7e24 */ /* 0x000fe4000f8e00ff */
[----:B------:R-:W-:Y:S07]  /*7560*/  LEPC R20, `(.L_x_119) ;  /* 0x000000001014794e */ /* 0x000fee0000000000 */
[----:B-1--4-:R-:W-:Y:S05]  /*7570*/  CALL.ABS.NOINC R2 ;  /* 0x0000000002007343 */ /* 0x012fea0003c00000 */
.L_x_119:
        /* <DEDUP_REMOVED lines=14> */
[----:B------:R-:W-:Y:S01]  /*7660*/  F2FP.F16.E4M3.UNPACK_B R54, R75 ;  /* 0x0000004bff36723e */ /* 0x000fe200020006ff */
[----:B------:R-:W-:Y:S01]  /*7670*/  LDTM.16dp32bit_t0_t15.x32 R4, tmem[UR4+0x40] ;  /* 0x00004004000479ee */ /* 0x000fe20008a80000 */
[----:B------:R-:W2:Y:S01]  /*7680*/  LDTM.16dp32bit_t16_t31.x32 R4, tmem[UR4+0x60] ;  /* 0x00006004000479ee */ /* 0x000ea20008aa0000 */
[----:B------:R-:W-:Y:S01]  /*7690*/  HADD2.F32 R46, -RZ, R46.H1_H1 ;  /* 0x3000002eff2e7230 */ /* 0x000fe20000004100 */
[----:B----4-:R-:W-:Y:S01]  /*76a0*/  F2FP.F16.E4M3.UNPACK_B R58, R76 ;  /* 0x0000004cff3a723e */ /* 0x010fe200020006ff */
[--C-:B------:R-:W-:Y:S01]  /*76b0*/  HADD2.F32 R49, -RZ, R50.reuse.H0_H0 ;  /* 0x20000032ff317230 */ /* 0x100fe20000004100 */
[----:B------:R-:W-:Y:S01]  /*76c0*/  F2FP.F16.E4M3.UNPACK_B R62, R77 ;  /* 0x0000004dff3e723e */ /* 0x000fe200020006ff */
[----:B------:R-:W-:Y:S01]  /*76d0*/  HADD2.F32 R50, -RZ, R50.H1_H1 ;  /* 0x30000032ff327230 */ /* 0x000fe20000004100 */
[----:B------:R-:W-:Y:S01]  /*76e0*/  F2FP.F16.E4M3.UNPACK_B R66, R78 ;  /* 0x0000004eff42723e */ /* 0x000fe200020006ff */
[--C-:B------:R-:W-:Y:S01]  /*76f0*/  HADD2.F32 R53, -RZ, R54.reuse.H0_H0 ;  /* 0x20000036ff357230 */ /* 0x100fe20000004100 */
[----:B------:R-:W-:Y:S01]  /*7700*/  F2FP.F16.E4M3.UNPACK_B R70, R79 ;  /* 0x0000004fff46723e */ /* 0x000fe200020006ff */
[----:B------:R-:W-:Y:S01]  /*7710*/  HADD2.F32 R54, -RZ, R54.H1_H1 ;  /* 0x30000036ff367230 */ /* 0x000fe20000004100 */
[----:B------:R-:W-:Y:S01]  /*7720*/  F2FP.F16.E4M3.UNPACK_B R56, R75.H1 ;  /* 0x0000004bff38723e */ /* 0x000fe200030006ff */
[--C-:B------:R-:W-:Y:S01]  /*7730*/  HADD2.F32 R57, -RZ, R58.reuse.H0_H0 ;  /* 0x2000003aff397230 */ /* 0x100fe20000004100 */
[----:B------:R-:W-:Y:S01]  /*7740*/  F2FP.F16.E4M3.UNPACK_B R60, R76.H1 ;  /* 0x0000004cff3c723e */ /* 0x000fe200030006ff */
[----:B------:R-:W-:Y:S01]  /*7750*/  HADD2.F32 R58, -RZ, R58.H1_H1 ;  /* 0x3000003aff3a7230 */ /* 0x000fe20000004100 */
[----:B------:R-:W-:Y:S01]  /*7760*/  F2FP.F16.E4M3.UNPACK_B R64, R77.H1 ;  /* 0x0000004dff40723e */ /* 0x000fe200030006ff */
[--C-:B------:R-:W-:Y:S01]  /*7770*/  HADD2.F32 R61, -RZ, R62.reuse.H0_H0 ;  /* 0x2000003eff3d7230 */ /* 0x100fe20000004100 */
[----:B------:R-:W-:Y:S01]  /*7780*/  F2FP.F16.E4M3.UNPACK_B R68, R78.H1 ;  /* 0x0000004eff44723e */ /* 0x000fe200030006ff */
[----:B------:R-:W-:Y:S01]  /*7790*/  HADD2.F32 R62, -RZ, R62.H1_H1 ;  /* 0x3000003eff3e7230 */ /* 0x000fe20000004100 */
[----:B------:R-:W-:Y:S01]  /*77a0*/  ISETP.NE.AND P0, PT, R97, RZ, PT ;  /* 0x000000ff6100720c */ /* 0x000fe20003f05270 */
[--C-:B------:R-:W-:Y:S01]  /*77b0*/  HADD2.F32 R65, -RZ, R66.reuse.H0_H0 ;  /* 0x20000042ff417230 */ /* 0x100fe20000004100 */
[----:B------:R-:W-:Y:S01]  /*77c0*/  ISETP.NE.AND P6, PT, R102, RZ, PT ;  /* 0x000000ff6600720c */ /* 0x000fe20003fc5270 */
[----:B------:R-:W-:Y:S02]  /*77d0*/  HADD2.F32 R66, -RZ, R66.H1_H1 ;  /* 0x30000042ff427230 */ /* 0x000fe40000004100 */
[--C-:B------:R-:W-:Y:S02]  /*77e0*/  HADD2.F32 R69, -RZ, R70.reuse.H0_H0 ;  /* 0x20000046ff457230 */ /* 0x100fe40000004100 */
[C---:B--2---:R-:W-:Y:S01]  /*77f0*/  FMUL R0, R38.reuse, R4 ;  /* 0x0000000426007220 */ /* 0x044fe20000400000 */
[C---:B------:R-:W-:Y:S01]  /*7800*/  FMUL R2, R38.reuse, R5 ;  /* 0x0000000526027220 */ /* 0x040fe20000400000 */
[C---:B------:R-:W-:Y:S01]  /*7810*/  FMUL R4, R38.reuse, R8 ;  /* 0x0000000826047220 */ /* 0x040fe20000400000 */
[C---:B------:R-:W-:Y:S01]  /*7820*/  FMUL R5, R38.reuse, R9 ;  /* 0x0000000926057220 */ /* 0x040fe20000400000 */
[C---:B------:R-:W-:Y:S01]  /*7830*/  FFMA R0, R41.reuse, R40, R0 ;  /* 0x0000002829007223 */ /* 0x040fe20000000000 */
[C---:B------:R-:W-:Y:S01]  /*7840*/  FFMA R2, R41.reuse, R43, R2 ;  /* 0x0000002b29027223 */ /* 0x040fe20000000002 */
        /* <DEDUP_REMOVED lines=10> */
[----:B------:R-:W-:Y:S02]  /*78f0*/  HADD2.F32 R70, -RZ, R70.H1_H1 ;  /* 0x30000046ff467230 */ /* 0x000fe40000004100 */
[C---:B------:R-:W-:Y:S01]  /*7900*/  FMUL R28, R38.reuse, R32 ;  /* 0x00000020261c7220 */ /* 0x040fe20000400000 */
[C---:B------:R-:W-:Y:S01]  /*7910*/  FMUL R29, R38.reuse, R33 ;  /* 0x00000021261d7220 */ /* 0x040fe20000400000 */
[C---:B------:R-:W-:Y:S01]  /*7920*/  FMUL R3, R38.reuse, R6 ;  /* 0x0000000626037220 */ /* 0x040fe20000400000 */
[C---:B------:R-:W-:Y:S01]  /*7930*/  FMUL R7, R38.reuse, R7 ;  /* 0x0000000726077220 */ /* 0x040fe20000400000 */
[--C-:B------:R-:W-:Y:S02]  /*7940*/  HADD2.F32 R47, -RZ, R48.reuse.H0_H0 ;  /* 0x20000030ff2f7230 */ /* 0x100fe40000004100 */
[C---:B------:R-:W-:Y:S01]  /*7950*/  FMUL R6, R38.reuse, R10 ;  /* 0x0000000a26067220 */ /* 0x040fe20000400000 */
[C---:B------:R-:W-:Y:S01]  /*7960*/  FFMA R3, R41.reuse, R42, R3 ;  /* 0x0000002a29037223 */ /* 0x040fe20000000003 */
[----:B------:R-:W-:Y:S02]  /*7970*/  HADD2.F32 R48, -RZ, R48.H1_H1 ;  /* 0x30000030ff307230 */ /* 0x000fe40000004100 */
[C---:B------:R-:W-:Y:S01]  /*7980*/  FFMA R7, R41.reuse, R44, R7 ;  /* 0x0000002c29077223 */ /* 0x040fe20000000007 */
[C---:B------:R-:W-:Y:S01]  /*7990*/  FFMA R4, R41.reuse, R45, R4 ;  /* 0x0000002d29047223 */ /* 0x040fe20000000004 */
[C---:B------:R-:W-:Y:S01]  /*79a0*/  FFMA R5, R41.reuse, R46, R5 ;  /* 0x0000002e29057223 */ /* 0x040fe20000000005 */
[----:B------:R-:W-:Y:S01]  /*79b0*/  FFMA R6, R41, R47, R6 ;  /* 0x0000002f29067223 */ /* 0x000fe20000000006 */
[----:B------:R-:W-:Y:S01]  /*79c0*/  FMUL R11, R38, R11 ;  /* 0x0000000b260b7220 */ /* 0x000fe20000400000 */
[----:B------:R-:W-:Y:S01]  /*79d0*/  F2FP.F16.E4M3.UNPACK_B R40, R79.H1 ;  /* 0x0000004fff28723e */ /* 0x000fe200030006ff */
[--C-:B------:R-:W-:Y:S01]  /*79e0*/  HADD2.F32 R51, -RZ, R52.reuse.H0_H0 ;  /* 0x20000034ff337230 */ /* 0x100fe20000004100 */
[----:B-1----:R-:W-:Y:S01]  /*79f0*/  F2FP.SATFINITE.E4M3.F32.PACK_AB_MERGE_C R105, R7, R3, RZ ;  /* 0x000000030769723e */ /* 0x002fe200048070ff */
[C---:B------:R-:W-:Y:S01]  /*7a00*/  FFMA R11, R41.reuse, R48, R11 ;  /* 0x00000030290b7223 */ /* 0x040fe2000000000b */
[C---:B------:R-:W-:Y:S01]  /*7a10*/  FFMA R8, R41.reuse, R49, R8 ;  /* 0x0000003129087223 */ /* 0x040fe20000000008 */
[----:B------:R-:W-:Y:S01]  /*7a20*/  FFMA R9, R41, R50, R9 ;  /* 0x0000003229097223 */ /* 0x000fe20000000009 */
[----:B------:R-:W-:Y:S01]  /*7a30*/  F2FP.SATFINITE.E4M3.F32.PACK_AB_MERGE_C R104, R2, R0, R105 ;  /* 0x000000000268723e */ /* 0x000fe20004807069 */
[----:B------:R-:W-:Y:S01]  /*7a40*/  HADD2.F32 R52, -RZ, R52.H1_H1 ;  /* 0x30000034ff347230 */ /* 0x000fe20000004100 */
[----:B------:R-:W-:Y:S01]  /*7a50*/  F2FP.SATFINITE.E4M3.F32.PACK_AB_MERGE_C R106, R11, R6, RZ ;  /* 0x000000060b6a723e */ /* 0x000fe200048070ff */
[C---:B------:R-:W-:Y:S01]  /*7a60*/  FMUL R10, R38.reuse, R14 ;  /* 0x0000000e260a7220 */ /* 0x040fe20000400000 */
[C---:B------:R-:W-:Y:S01]  /*7a70*/  FMUL R15, R38.reuse, R15 ;  /* 0x0000000f260f7220 */ /* 0x040fe20000400000 */
[--C-:B------:R-:W-:Y:S01]  /*7a80*/  HADD2.F32 R55, -RZ, R56.reuse.H0_H0 ;  /* 0x20000038ff377230 */ /* 0x100fe20000004100 */
[----:B------:R-:W-:Y:S01]  /*7a90*/  F2FP.SATFINITE.E4M3.F32.PACK_AB_MERGE_C R105, R5, R4, R106 ;  /* 0x000000040569723e */ /* 0x000fe2000480706a */
[C---:B------:R-:W-:Y:S01]  /*7aa0*/  FFMA R10, R41.reuse, R51, R10 ;  /* 0x00000033290a7223 */ /* 0x040fe2000000000a */
[C---:B------:R-:W-:Y:S01]  /*7ab0*/  FFMA R15, R41.reuse, R52, R15 ;  /* 0x00000034290f7223 */ /* 0x040fe2000000000f */
[C---:B------:R-:W-:Y:S01]  /*7ac0*/  FFMA R12, R41.reuse, R53, R12 ;  /* 0x00000035290c7223 */ /* 0x040fe2000000000c */
[C---:B------:R-:W-:Y:S01]  /*7ad0*/  FFMA R13, R41.reuse, R54, R13 ;  /* 0x00000036290d7223 */ /* 0x040fe2000000000d */
[----:B------:R-:W-:Y:S02]  /*7ae0*/  HADD2.F32 R56, -RZ, R56.H1_H1 ;  /* 0x30000038ff387230 */ /* 0x000fe40000004100 */
[C---:B------:R-:W-:Y:S01]  /*7af0*/  FMUL R14, R38.reuse, R18 ;  /* 0x00000012260e7220 */ /* 0x040fe20000400000 */
[C---:B------:R-:W-:Y:S01]  /*7b00*/  FMUL R19, R38.reuse, R19 ;  /* 0x0000001326137220 */ /* 0x040fe20000400000 */
[--C-:B------:R-:W-:Y:S02]  /*7b10*/  HADD2.F32 R59, -RZ, R60.reuse.H0_H0 ;  /* 0x2000003cff3b7230 */ /* 0x100fe40000004100 */
[C---:B------:R-:W-:Y:S01]  /*7b20*/  FMUL R18, R38.reuse, R22 ;  /* 0x0000001626127220 */ /* 0x040fe20000400000 */
[C---:B------:R-:W-:Y:S01]  /*7b30*/  FFMA R14, R41.reuse, R55, R14 ;  /* 0x00000037290e7223 */ /* 0x040fe2000000000e */
[----:B------:R-:W-:Y:S02]  /*7b40*/  HADD2.F32 R60, -RZ, R60.H1_H1 ;  /* 0x3000003cff3c7230 */ /* 0x000fe40000004100 */
        /* <DEDUP_REMOVED lines=8> */
[C---:B------:R-:W-:Y:S01]  /*7bd0*/  FFMA R23, R41.reuse, R60, R23 ;  /* 0x0000003c29177223 */ /* 0x040fe20000000017 */
[C---:B------:R-:W-:Y:S01]  /*7be0*/  FMUL R27, R38.reuse, R27 ;  /* 0x0000001b261b7220 */ /* 0x040fe20000400000 */
[C---:B------:R-:W-:Y:S01]  /*7bf0*/  FFMA R20, R41.reuse, R61, R20 ;  /* 0x0000003d29147223 */ /* 0x040fe20000000014 */
[C---:B------:R-:W-:Y:S01]  /*7c00*/  FFMA R21, R41.reuse, R62, R21 ;  /* 0x0000003e29157223 */ /* 0x040fe20000000015 */
[--C-:B------:R-:W-:Y:S02]  /*7c10*/  HADD2.F32 R67, -RZ, R68.reuse.H0_H0 ;  /* 0x20000044ff437230 */ /* 0x100fe40000004100 */
[----:B------:R-:W-:Y:S01]  /*7c20*/  FFMA R22, R41, R63, R22 ;  /* 0x0000003f29167223 */ /* 0x000fe20000000016 */
[----:B------:R-:W-:Y:S02]  /*7c30*/  HADD2.F32 R68, -RZ, R68.H1_H1 ;  /* 0x30000044ff447230 */ /* 0x000fe40000004100 */
[C---:B------:R-:W-:Y:S01]  /*7c40*/  FMUL R26, R38.reuse, R30 ;  /* 0x0000001e261a7220 */ /* 0x040fe20000400000 */
[----:B------:R-:W-:Y:S01]  /*7c50*/  F2FP.SATFINITE.E4M3.F32.PACK_AB_MERGE_C R107, R15, R10, RZ ;  /* 0x0000000a0f6b723e */ /* 0x000fe200048070ff */
        /* <DEDUP_REMOVED lines=8> */
[----:B------:R-:W-:Y:S01]  /*7ce0*/  F2FP.SATFINITE.E4M3.F32.PACK_AB_MERGE_C R106, R9, R8, R107 ;  /* 0x00000008096a723e */ /* 0x000fe2000480706b */
[----:B------:R-:W-:Y:S01]  /*7cf0*/  FFMA R31, R41, R68, R31 ;  /* 0x00000044291f7223 */ /* 0x000fe2000000001f */
[----:B------:R-:W-:Y:S01]  /*7d00*/  FMUL R35, R38, R35 ;  /* 0x0000002326237220 */ /* 0x000fe20000400000 */
[----:B------:R-:W-:Y:S01]  /*7d10*/  F2FP.SATFINITE.E4M3.F32.PACK_AB_MERGE_C R107, R19, R14, RZ ;  /* 0x0000000e136b723e */ /* 0x000fe200048070ff */
[C---:B------:R-:W-:Y:S01]  /*7d20*/  FFMA R28, R41.reuse, R69, R28 ;  /* 0x00000045291c7223 */ /* 0x040fe2000000001c */
[C---:B------:R-:W-:Y:S01]  /*7d30*/  FFMA R29, R41.reuse, R70, R29 ;  /* 0x00000046291d7223 */ /* 0x040fe2000000001d */
[C---:B------:R-:W-:Y:S01]  /*7d40*/  FFMA R30, R41.reuse, R43, R30 ;  /* 0x0000002b291e7223 */ /* 0x040fe2000000001e */
[----:B------:R-:W-:Y:S01]  /*7d50*/  FFMA R35, R41, R40, R35 ;  /* 0x0000002829237223 */ /* 0x000fe20000000023 */
        /* <DEDUP_REMOVED lines=21> */
[----:B------:R-:W-:Y:S02]  /*7eb0*/  UIADD3 UR4, UP0, UPT, UR62, 0x680, URZ ;  /* 0x000006803e047890 */ /* 0x000fe4000ff1e0ff */
[----:B------:R-:W-:Y:S02]  /*7ec0*/  UIADD3 UR9, UPT, UPT, UR49, 0x40, URZ ;  /* 0x0000004031097890 */ /* 0x000fe4000fffe0ff */
[----:B------:R-:W-:Y:S02]  /*7ed0*/  UIADD3 UR8, UPT, UPT, UR44, 0x5200, URZ ;  /* 0x000052002c087890 */ /* 0x000fe4000fffe0ff */
[----:B------:R-:W-:Y:S01]  /*7ee0*/  UIADD3.X UR5, UPT, UPT, URZ, UR63, URZ, UP0, !UPT ;  /* 0x0000003fff057290 */ /* 0x000fe200087fe4ff */
[----:B------:R-:W-:Y:S01]  /*7ef0*/  UMOV UR10, UR50 ;  /* 0x00000032000a7c82 */ /* 0x000fe20008000000 */
[----:B------:R-:W-:Y:S07]  /*7f00*/  UMOV UR11, UR36 ;  /* 0x00000024000b7c82 */ /* 0x000fee0008000000 */
[----:B------:R2:W-:Y:S01]  /*7f10*/  UTMASTG.3D [UR8], [UR4] ;  /* 0x00000008040073b5 */ /* 0x0005e20008010000 */
[----:B------:R0:W-:Y:S01]  /*7f20*/  UTMACMDFLUSH ;  /* 0x00000000000079b7 */ /* 0x0001e20000000000 */
[----:B--2---:R-:W-:Y:S04]  /*7f30*/  DEPBAR.LE SB0, 0x1 ;  /* 0x000080400000791a */ /* 0x004fe80000000000 */
.L_x_121:
[----:B------:R-:W-:Y:S05]  /*7f40*/  BSYNC.RECONVERGENT B0 ;  /* 0x0000000000007941 */ /* 0x000fea0003800200 */
.L_x_120:
        /* <DEDUP_REMOVED lines=16> */
.L_x_125:
[----:B------:R-:W-:Y:S05]  /*8050*/  BSYNC B0 ;  /* 0x0000000000007941 */ /* 0x000fea0003800000 */
.L_x_124:
        /* <DEDUP_REMOVED lines=17> */
.L_x_123:
[----:B------:R-:W-:Y:S05]  /*8170*/  BSYNC B1 ;  /* 0x0000000000017941 */ /* 0x000fea0003800000 */
.L_x_122:
        /* <DEDUP_REMOVED lines=21> */
.L_x_127:
        /* <DEDUP_REMOVED lines=18> */
[----:B------:R-:W-:Y:S01]  /*83f0*/  ISETP.NE.AND P6, PT, R102, RZ, PT ;  /* 0x000000ff6600720c */ /* 0x000fe20003fc5270 */
[--C-:B------:R-:W-:Y:S01]  /*8400*/  HADD2.F32 R49, -RZ, R50.reuse.H0_H0 ;  /* 0x20000032ff317230 */ /* 0x100fe20000004100 */
[----:B----4-:R-:W-:Y:S01]  /*8410*/  F2FP.F16.E4M3.UNPACK_B R58, R76 ;  /* 0x0000004cff3a723e */ /* 0x010fe200020006ff */
[----:B------:R-:W-:Y:S01]  /*8420*/  HADD2.F32 R50, -RZ, R50.H1_H1 ;  /* 0x30000032ff327230 */ /* 0x000fe20000004100 */
[----:B------:R-:W-:Y:S01]  /*8430*/  F2FP.F16.E4M3.UNPACK_B R62, R77 ;  /* 0x0000004dff3e723e */ /* 0x000fe200020006ff */
[--C-:B------:R-:W-:Y:S01]  /*8440*/  HADD2.F32 R53, -RZ, R54.reuse.H0_H0 ;  /* 0x20000036ff357230 */ /* 0x100fe20000004100 */
[----:B------:R-:W-:Y:S01]  /*8450*/  F2FP.F16.E4M3.UNPACK_B R66, R78 ;  /* 0x0000004eff42723e */ /* 0x000fe200020006ff */
[----:B------:R-:W-:Y:S01]  /*8460*/  HADD2.F32 R54, -RZ, R54.H1_H1 ;  /* 0x30000036ff367230 */ /* 0x000fe20000004100 */
[----:B------:R-:W-:Y:S01]  /*8470*/  F2FP.F16.E4M3.UNPACK_B R70, R79 ;  /* 0x0000004fff46723e */ /* 0x000fe200020006ff */
[--C-:B------:R-:W-:Y:S01]  /*8480*/  HADD2.F32 R57, -RZ, R58.reuse.H0_H0 ;  /* 0x2000003aff397230 */ /* 0x100fe20000004100 */
[----:B------:R-:W-:Y:S01]  /*8490*/  F2FP.F16.E4M3.UNPACK_B R56, R75.H1 ;  /* 0x0000004bff38723e */ /* 0x000fe200030006ff */
[----:B------:R-:W-:Y:S01]  /*84a0*/  HADD2.F32 R58, -RZ, R58.H1_H1 ;  /* 0x3000003aff3a7230 */ /* 0x000fe20000004100 */
[----:B------:R-:W-:Y:S01]  /*84b0*/  F2FP.F16.E4M3.UNPACK_B R60, R76.H1 ;  /* 0x0000004cff3c723e */ /* 0x000fe200030006ff */
[--C-:B------:R-:W-:Y:S01]  /*84c0*/  HADD2.F32 R61, -RZ, R62.reuse.H0_H0 ;  /* 0x2000003eff3d7230 */ /* 0x100fe20000004100 */
[----:B------:R-:W-:Y:S01]  /*84d0*/  F2FP.F16.E4M3.UNPACK_B R64, R77.H1 ;  /* 0x0000004dff40723e */ /* 0x000fe200030006ff */
[----:B------:R-:W-:Y:S01]  /*84e0*/  HADD2.F32 R62, -RZ, R62.H1_H1 ;  /* 0x3000003eff3e7230 */ /* 0x000fe20000004100 */
[----:B------:R-:W-:Y:S01]  /*84f0*/  F2FP.F16.E4M3.UNPACK_B R68, R78.H1 ;  /* 0x0000004eff44723e */ /* 0x000fe200030006ff */
        /* <DEDUP_REMOVED lines=112> */
[----:B------:R-:W-:Y:S02]  /*8c00*/  UIADD3 UR4, UPT, UPT, UR44, 0x4200, URZ ;  /* 0x000042002c047890 */ /* 0x000fe4000fffe0ff */
[----:B------:R-:W-:Y:S01]  /*8c10*/  UIADD3 UR9, UPT, UPT, UR49, 0x80, URZ ;  /* 0x0000008031097890 */ /* 0x000fe2000fffe0ff */
[----:B------:R-:W-:Y:S01]  /*8c20*/  UMOV UR10, UR50 ;  /* 0x00000032000a7c82 */ /* 0x000fe20008000000 */
[----:B------:R-:W-:Y:S02]  /*8c30*/  UMOV UR11, UR36 ;  /* 0x00000024000b7c82 */ /* 0x000fe40008000000 */
        /* <DEDUP_REMOVED lines=8> */
.L_x_129:
[----:B------:R-:W-:Y:S05]  /*8cc0*/  BSYNC.RECONVERGENT B0 ;  /* 0x0000000000007941 */ /* 0x000fea0003800200 */
.L_x_128:
        /* <DEDUP_REMOVED lines=16> */
.L_x_133:
[----:B------:R-:W-:Y:S05]  /*8dd0*/  BSYNC B0 ;  /* 0x0000000000007941 */ /* 0x000fea0003800000 */
.L_x_132:
        /* <DEDUP_REMOVED lines=17> */
.L_x_131:
[----:B------:R-:W-:Y:S05]  /*8ef0*/  BSYNC B1 ;  /* 0x0000000000017941 */ /* 0x000fea0003800000 */
.L_x_130:
        /* <DEDUP_REMOVED lines=21> */
.L_x_135:
[----:B------:R-:W-:Y:S01]  /*9050*/  ISETP.NE.AND P0, PT, R97, RZ, PT ;  /* 0x000000ff6100720c */ /* 0x000fe20003f05270 */
[----:B------:R-:W-:Y:S05]  /*9060*/  WARPSYNC.ALL ;  /* 0x0000000000007948 */ /* 0x000fea0003800000 */
[----:B------:R-:W-:Y:S01]  /*9070*/  R2UR UR4, R39 ;  /* 0x00000000270472ca */ /* 0x000fe200000e0000 */
[----:B------:R-:W2:Y:S01]  /*9080*/  S2UR UR6, SR_CgaCtaId ;  /* 0x00000000000679c3 */ /* 0x000ea20000008800 */
[-C--:B------:R-:W-:Y:S01]  /*9090*/  F2FP.F16.E4M3.UNPACK_B R42, R72.reuse ;  /* 0x00000048ff2a723e */ /* 0x080fe200020006ff */
[----:B------:R-:W-:Y:S01]  /*90a0*/  BSSY.RECONVERGENT B0, `(.L_x_136) ;  /* 0x000009b000007945 */ /* 0x000fe20003800200 */
[----:B------:R-:W-:Y:S02]  /*90b0*/  F2FP.F16.E4M3.UNPACK_B R72, R72.H1 ;  /* 0x00000048ff48723e */ /* 0x000fe400030006ff */
[-C--:B------:R-:W-:Y:S01]  /*90c0*/  F2FP.F16.E4M3.UNPACK_B R46, R73.reuse ;  /* 0x00000049ff2e723e */ /* 0x080fe200020006ff */
[--C-:B------:R-:W-:Y:S01]  /*90d0*/  HADD2.F32 R40, -RZ, R42.reuse.H0_H0 ;  /* 0x2000002aff287230 */ /* 0x100fe20000004100 */
[----:B------:R-:W-:Y:S01]  /*90e0*/  F2FP.F16.E4M3.UNPACK_B R73, R73.H1 ;  /* 0x00000049ff49723e */ /* 0x000fe200030006ff */
[----:B------:R-:W-:Y:S01]  /*90f0*/  HADD2.F32 R42, -RZ, R42.H1_H1 ;  /* 0x3000002aff2a7230 */ /* 0x000fe20000004100 */
[-C--:B------:R-:W-:Y:S01]  /*9100*/  F2FP.F16.E4M3.UNPACK_B R50, R74.reuse ;  /* 0x0000004aff32723e */ /* 0x080fe200020006ff */
[----:B------:R-:W-:Y:S01]  /*9110*/  HADD2.F32 R43, -RZ, R72.H0_H0 ;  /* 0x20000048ff2b7230 */ /* 0x000fe20000004100 */
[----:B------:R-:W-:Y:S01]  /*9120*/  F2FP.F16.E4M3.UNPACK_B R74, R74.H1 ;  /* 0x0000004aff4a723e */ /* 0x000fe200030006ff */
[----:B------:R-:W-:Y:S01]  /*9130*/  LDTM.16dp32bit_t0_t15.x32 R4, tmem[UR4+0xc0] ;  /* 0x0000c004000479ee */ /* 0x000fe20008a80000 */
[----:B------:R-:W3:Y:S01]  /*9140*/  LDTM.16dp32bit_t16_t31.x32 R4, tmem[UR4+0xe0] ;  /* 0x0000e004000479ee */ /* 0x000ee20008aa0000 */
[----:B------:R-:W-:Y:S01]  /*9150*/  NOP ;  /* 0x0000000000007918 */ /* 0x000fe20000000000 */
[--C-:B------:R-:W-:Y:S01]  /*9160*/  HADD2.F32 R45, -RZ, R46.reuse.H0_H0 ;  /* 0x2000002eff2d7230 */ /* 0x100fe20000004100 */
[----:B------:R-:W-:Y:S01]  /*9170*/  R2UR UR5, R71 ;  /* 0x00000000470572ca */ /* 0x000fe200000e0000 */
[----:B------:R-:W-:Y:S01]  /*9180*/  HADD2.F32 R46, -RZ, R46.H1_H1 ;  /* 0x3000002eff2e7230 */ /* 0x000fe20000004100 */
[----:B------:R-:W-:Y:S01]  /*9190*/  F2FP.F16.E4M3.UNPACK_B R54, R75 ;  /* 0x0000004bff36723e */ /* 0x000fe200020006ff */
        /* <DEDUP_REMOVED lines=10> */
[----:B------:R-:W-:Y:S01]  /*9240*/  UIADD3 UR4, UPT, UPT, UR5, 0x130, URZ ;  /* 0x0000013005047890 */ /* 0x000fe2000fffe0ff */
[----:B------:R-:W-:Y:S01]  /*9250*/  HADD2.F32 R59, -RZ, R58.H1_H1 ;  /* 0x3000003aff3b7230 */ /* 0x000fe20000004100 */
[----:B------:R-:W-:Y:S01]  /*9260*/  F2FP.F16.E4M3.UNPACK_B R76, R76.H1 ;  /* 0x0000004cff4c723e */ /* 0x000fe200030006ff */
[--C-:B------:R-:W-:Y:S01]  /*9270*/  HADD2.F32 R60, -RZ, R62.reuse.H0_H0 ;  /* 0x2000003eff3c7230 */ /* 0x100fe20000004100 */
[----:B------:R-:W-:Y:S01]  /*9280*/  F2FP.F16.E4M3.UNPACK_B R77, R77.H1 ;  /* 0x0000004dff4d723e */ /* 0x000fe200030006ff */
[----:B------:R-:W-:Y:S01]  /*9290*/  HADD2.F32 R63, -RZ, R62.H1_H1 ;  /* 0x3000003eff3f7230 */ /* 0x000fe20000004100 */
[----:B------:R-:W-:Y:S01]  /*92a0*/  F2FP.F16.E4M3.UNPACK_B R78, R78.H1 ;  /* 0x0000004eff4e723e */ /* 0x000fe200030006ff */
[--C-:B------:R-:W-:Y:S01]  /*92b0*/  HADD2.F32 R64, -RZ, R66.reuse.H0_H0 ;  /* 0x20000042ff407230 */ /* 0x100fe20000004100 */
[----:B--2---:R-:W-:Y:S01]  /*92c0*/  UPRMT UR4, UR6, 0x654, UR4 ;  /* 0x0000065406047896 */ /* 0x004fe20008000004 */
        /* <DEDUP_REMOVED lines=8> */
[----:B------:R-:W-:Y:S01]  /*9350*/  SYNCS.ARRIVE.TRANS64.RED.A1T0 RZ, [UR4], RZ ;  /* 0x000000ffffff79a7 */ /* 0x000fe20008100404 */
[C---:B------:R-:W-:Y:S01]  /*9360*/  FMUL R16, R38.reuse, R16 ;  /* 0x0000001026107220 */ /* 0x040fe20000400000 */
[C---:B------:R-:W-:Y:S01]  /*9370*/  FMUL R17, R38.reuse, R17 ;  /* 0x0000001126117220 */ /* 0x040fe20000400000 */
[C---:B------:R-:W-:Y:S01]  /*9380*/  FMUL R0, R38.reuse, R20 ;  /* 0x0000001426007220 */ /* 0x040fe20000400000 */
[C---:B------:R-:W-:Y:S01]  /*9390*/  FMUL R2, R38.reuse, R21 ;  /* 0x0000001526027220 */ /* 0x040fe20000400000 */
[C---:B------:R-:W-:Y:S01]  /*93a0*/  FMUL R20, R38.reuse, R25 ;  /* 0x0000001926147220 */ /* 0x040fe20000400000 */
[----:B------:R-:W-:Y:S02]  /*93b0*/  HADD2.F32 R67, -RZ, R66.H1_H1 ;  /* 0x30000042ff437230 */ /* 0x000fe40000004100 */
[C---:B------:R-:W-:Y:S01]  /*93c0*/  FMUL R6, R38.reuse, R6 ;  /* 0x0000000626067220 */ /* 0x040fe20000400000 */
[----:B------:R-:W-:Y:S02]  /*93d0*/  HADD2.F32 R44, -RZ, R72.H1_H1 ;  /* 0x30000048ff2c7230 */ /* 0x000fe40000004100 */
[C---:B------:R-:W-:Y:S01]  /*93e0*/  FMUL R7, R38.reuse, R7 ;  /* 0x0000000726077220 */ /* 0x040fe20000400000 */
[--C-:B------:R-:W-:Y:S02]  /*93f0*/  HADD2.F32 R47, -RZ, R73.reuse.H0_H0 ;  /* 0x20000049ff2f7230 */ /* 0x100fe40000004100 */
[C---:B------:R-:W-:Y:S01]  /*9400*/  FFMA R6, R41.reuse, R43, R6 ;  /* 0x0000002b29067223 */ /* 0x040fe20000000006 */
[--C-:B------:R-:W-:Y:S02]  /*9410*/  HADD2.F32 R40, -RZ, R68.reuse.H0_H0 ;  /* 0x20000044ff287230 */ /* 0x100fe40000004100 */
[C---:B------:R-:W-:Y:S01]  /*9420*/  FFMA R7, R41.reuse, R44, R7 ;  /* 0x0000002c29077223 */ /* 0x040fe20000000007 */
[C---:B------:R-:W-:Y:S01]  /*9430*/  FFMA R8, R41.reuse, R45, R8 ;  /* 0x0000002d29087223 */ /* 0x040fe20000000008 */
[----:B------:R-:W-:Y:S01]  /*9440*/  FFMA R9, R41, R46, R9 ;  /* 0x0000002e29097223 */ /* 0x000fe20000000009 */
[----:B------:R-:W-:Y:S02]  /*9450*/  HADD2.F32 R43, -RZ, R68.H1_H1 ;  /* 0x30000044ff2b7230 */ /* 0x000fe40000004100 */
[C---:B------:R-:W-:Y:S01]  /*9460*/  FMUL R10, R38.reuse, R10 ;  /* 0x0000000a260a7220 */ /* 0x040fe20000400000 */
[----:B------:R-:W-:Y:S01]  /*9470*/  HADD2.F32 R48, -RZ, R73.H1_H1 ;  /* 0x30000049ff307230 */ /* 0x000fe20000004100 */
[----:B------:R-:W-:Y:S01]  /*9480*/  F2FP.SATFINITE.E4M3.F32.PACK_AB_MERGE_C R100, R7, R6, RZ ;  /* 0x000000060764723e */ /* 0x000fe200048070ff */
[C---:B------:R-:W-:Y:S01]  /*9490*/  FMUL R7, R38.reuse, R24 ;  /* 0x0000001826077220 */ /* 0x040fe20000400000 */
[----:B------:R-:W-:Y:S01]  /*94a0*/  FFMA R10, R41, R47, R10 ;  /* 0x0000002f290a7223 */ /* 0x000fe2000000000a */
[C---:B------:R-:W-:Y:S01]  /*94b0*/  FMUL R24, R38.reuse, R29 ;  /* 0x0000001d26187220 */ /* 0x040fe20000400000 */
[----:B------:R-:W-:Y:S01]  /*94c0*/  F2FP.SATFINITE.E4M3.F32.PACK_AB_MERGE_C R100, R5, R4, R100 ;  /* 0x000000040564723e */ /* 0x000fe20004807064 */
[C---:B------:R-:W-:Y:S01]  /*94d0*/  FMUL R11, R38.reuse, R11 ;  /* 0x0000000b260b7220 */ /* 0x040fe20000400000 */
[--C-:B------:R-:W-:Y:S02]  /*94e0*/  HADD2.F32 R51, -RZ, R74.reuse.H0_H0 ;  /* 0x2000004aff337230 */ /* 0x100fe40000004100 */
[C---:B------:R-:W-:Y:S01]  /*94f0*/  FMUL R14, R38.reuse, R14 ;  /* 0x0000000e260e7220 */ /* 0x040fe20000400000 */
[----:B------:R-:W-:Y:S02]  /*9500*/  HADD2.F32 R52, -RZ, R74.H1_H1 ;  /* 0x3000004aff347230 */ /* 0x000fe40000004100 */
[C---:B------:R-:W-:Y:S01]  /*9510*/  FFMA R11, R41.reuse, R48, R11 ;  /* 0x00000030290b7223 */ /* 0x040fe2000000000b */
[C---:B------:R-:W-:Y:S01]  /*9520*/  FFMA R12, R41.reuse, R49, R12 ;  /* 0x00000031290c7223 */ /* 0x040fe2000000000c */
[C---:B------:R-:W-:Y:S01]  /*9530*/  FFMA R13, R41.reuse, R50, R13 ;  /* 0x00000032290d7223 */ /* 0x040fe2000000000d */
[----:B------:R-:W-:Y:S01]  /*9540*/  FFMA R14, R41, R51, R14 ;  /* 0x00000033290e7223 */ /* 0x000fe2000000000e */
[C---:B------:R-:W-:Y:S01]  /*9550*/  FMUL R15, R38.reuse, R15 ;  /* 0x0000000f260f7220 */ /* 0x040fe20000400000 */
[--C-:B------:R-:W-:Y:S01]  /*9560*/  HADD2.F32 R55, -RZ, R75.reuse.H0_H0 ;  /* 0x2000004bff377230 */ /* 0x100fe20000004100 */
[----:B------:R-:W-:Y:S01]  /*9570*/  F2FP.SATFINITE.E4M3.F32.PACK_AB_MERGE_C R101, R11, R10, RZ ;  /* 0x0000000a0b65723e */ /* 0x000fe200048070ff */
[----:B------:R-:W-:Y:S02]  /*9580*/  HADD2.F32 R56, -RZ, R75.H1_H1 ;  /* 0x3000004bff387230 */ /* 0x000fe40000004100 */
[C---:B------:R-:W-:Y:S01]  /*9590*/  FFMA R15, R41.reuse, R52, R15 ;  /* 0x00000034290f7223 */ /* 0x040fe2000000000f */
[----:B------:R-:W-:Y:S01]  /*95a0*/  FFMA R16, R41, R53, R16 ;  /* 0x0000003529107223 */ /* 0x000fe20000000010 */
[----:B------:R-:W-:Y:S01]  /*95b0*/  F2FP.SATFINITE.E4M3.F32.PACK_AB_MERGE_C R101, R9, R8, R101 ;  /* 0x000000080965723e */ /* 0x000fe20004807065 */
[----:B------:R-:W-:Y:S01]  /*95c0*/  FFMA R17, R41, R54, R17 ;  /* 0x0000003629117223 */ /* 0x000fe20000000011 */
[C---:B------:R-:W-:Y:S01]  /*95d0*/  FMUL R18, R38.reuse, R18 ;  /* 0x0000001226127220 */ /* 0x040fe20000400000 */
[----:B------:R-:W-:Y:S01]  /*95e0*/  F2FP.SATFINITE.E4M3.F32.PACK_AB_MERGE_C R102, R15, R14, RZ ;  /* 0x0000000e0f66723e */ /* 0x000fe200048070ff */
[C---:B------:R-:W-:Y:S01]  /*95f0*/  FMUL R19, R38.reuse, R19 ;  /* 0x0000001326137220 */ /* 0x040fe20000400000 */
[--C-:B------:R-:W-:Y:S02]  /*9600*/  HADD2.F32 R58, -RZ, R76.reuse.H0_H0 ;  /* 0x2000004cff3a7230 */ /* 0x100fe40000004100 */
[----:B------:R-:W-:Y:S01]  /*9610*/  FFMA R18, R41, R55, R18 ;  /* 0x0000003729127223 */ /* 0x000fe20000000012 */
[----:B------:R-:W-:Y:S01]  /*9620*/  F2FP.SATFINITE.E4M3.F32.PACK_AB_MERGE_C R102, R13, R12, R102 ;  /* 0x0000000c0d66723e */ /* 0x000fe20004807066 */
[C---:B------:R-:W-:Y:S01]  /*9630*/  FFMA R19, R41.reuse, R56, R19 ;  /* 0x0000003829137223 */ /* 0x040fe20000000013 */
[----:B------:R-:W-:Y:S02]  /*9640*/  HADD2.F32 R61, -RZ, R76.H1_H1 ;  /* 0x3000004cff3d7230 */ /* 0x000fe40000004100 */
[C---:B------:R-:W-:Y:S01]  /*9650*/  FMUL R3, R38.reuse, R22 ;  /* 0x0000001626037220 */ /* 0x040fe20000400000 */
        /* <DEDUP_REMOVED lines=10> */
[C---:B------:R-:W-:Y:S01]  /*9700*/  FMUL R23, R38.reuse, R28 ;  /* 0x0000001c26177220 */ /* 0x040fe20000400000 */
[----:B------:R-:W-:Y:S01]  /*9710*/  F2FP.F16.E4M3.UNPACK_B R79, R79.H1 ;  /* 0x0000004fff4f723e */ /* 0x000fe200030006ff */
        /* <DEDUP_REMOVED lines=9> */
[C---:B------:R-:W-:Y:S01]  /*97b0*/  FFMA R24, R41.reuse, R67, R24 ;  /* 0x0000004329187223 */ /* 0x040fe20000000018 */
[C---:B------:R-:W-:Y:S01]  /*97c0*/  FMUL R28, R38.reuse, R33 ;  /* 0x00000021261c7220 */ /* 0x040fe20000400000 */
[--C-:B------:R-:W-:Y:S02]  /*97d0*/  HADD2.F32 R42, -RZ, R79.reuse.H0_H0 ;  /* 0x2000004fff2a7230 */ /* 0x100fe40000004100 */
[C---:B------:R-:W-:Y:S01]  /*97e0*/  FFMA R25, R41.reuse, R66, R25 ;  /* 0x0000004229197223 */ /* 0x040fe20000000019 */
[----:B------:R-:W-:Y:S02]  /*97f0*/  HADD2.F32 R71, -RZ, R79.H1_H1 ;  /* 0x3000004fff477230 */ /* 0x000fe40000004100 */
[C---:B------:R-:W-:Y:S01]  /*9800*/  FMUL R29, R38.reuse, R34 ;  /* 0x00000022261d7220 */ /* 0x040fe20000400000 */
        /* <DEDUP_REMOVED lines=9> */
[----:B-1----:R-:W-:Y:S01]  /*98a0*/  F2FP.SATFINITE.E4M3.F32.PACK_AB_MERGE_C R105, R22, R21, RZ ;  /* 0x000000151669723e */ /* 0x002fe200048070ff */
[----:B------:R1:W-:Y:S01]  /*98b0*/  STS.128 [R84+UR44+0x5200], R100 ;  /* 0x0052006454007988 */ /* 0x0003e20008000c2c */
[----:B------:R-:W-:Y:S02]  /*98c0*/  F2FP.SATFINITE.E4M3.F32.PACK_AB_MERGE_C R64, R26, R25, RZ ;  /* 0x000000191a40723e */ /* 0x000fe400048070ff */
[----:B------:R-:W-:Y:S02]  /*98d0*/  F2FP.SATFINITE.E4M3.F32.PACK_AB_MERGE_C R67, R30, R29, RZ ;  /* 0x0000001d1e43723e */ /* 0x000fe400048070ff */
[----:B------:R-:W-:Y:S02]  /*98e0*/  F2FP.SATFINITE.E4M3.F32.PACK_AB_MERGE_C R104, R2, R0, R3 ;  /* 0x000000000268723e */ /* 0x000fe40004807003 */
[----:B------:R-:W-:Y:S02]  /*98f0*/  F2FP.SATFINITE.E4M3.F32.PACK_AB_MERGE_C R105, R20, R7, R105 ;  /* 0x000000071469723e */ /* 0x000fe40004807069 */
[----:B------:R-:W-:Y:S02]  /*9900*/  F2FP.SATFINITE.E4M3.F32.PACK_AB_MERGE_C R106, R24, R23, R64 ;  /* 0x00000017186a723e */ /* 0x000fe40004807040 */
[----:B------:R-:W-:Y:S02]  /*9910*/  F2FP.SATFINITE.E4M3.F32.PACK_AB_MERGE_C R107, R28, R27, R67 ;  /* 0x0000001b1c6b723e */ /* 0x000fe40004807043 */
[----:B------:R-:W-:Y:S03]  /*9920*/  IADD3 R36, PT, PT, R36, 0x1, RZ ;  /* 0x0000000124247810 */ /* 0x000fe60007ffe0ff */
        /* <DEDUP_REMOVED lines=18> */
.L_x_137:
[----:B------:R-:W-:Y:S05]  /*9a50*/  BSYNC.RECONVERGENT B0 ;  /* 0x0000000000007941 */ /* 0x000fea0003800200 */
.L_x_136:
[----:B------:R-:W-:Y:S01]  /*9a60*/  R2UR UR4, R87 ;  /* 0x00000000570472ca */ /* 0x000fe200000e0000 */
[----:B------:R-:W-:Y:S01]  /*9a70*/  BAR.SYNC.DEFER_BLOCKING 0x1, 0x80 ;  /* 0x0042000000007b1d */ /* 0x000fe20000010000 */
[C---:B------:R-:W-:Y:S01]  /*9a80*/  ISETP.NE.AND P0, PT, R89.reuse, 0x2, PT ;  /* 0x000000025900780c */ /* 0x040fe20003f05270 */
[----:B------:R-:W-:Y:S01]  /*9a90*/  UISETP.NE.AND UP0, UPT, UR45, URZ, UPT ;  /* 0x000000ff2d00728c */ /* 0x000fe2000bf05270 */
[----:B------:R-:W-:Y:S01]  /*9aa0*/  ISETP.NE.AND P1, PT, R36, 0x4, PT ;  /* 0x000000042400780c */ /* 0x000fe20003f25270 */
[----:B------:R-:W-:Y:S01]  /*9ab0*/  UIADD3 UR30, UPT, UPT, UR38, UR59, URZ ;  /* 0x0000003b261e7290 */ /* 0x000fe2000fffe0ff */
[----:B------:R-:W-:Y:S02]  /*9ac0*/  SEL R5, RZ, 0x1, P0 ;  /* 0x00000001ff057807 */ /* 0x000fe40000000000 */
[----:B------:R-:W-:Y:S02]  /*9ad0*/  SEL R3, RZ, 0x1, P1 ;  /* 0x00000001ff037807 */ /* 0x000fe40000800000 */
[----:B------:R-:W-:Y:S02]  /*9ae0*/  LOP3.LUT R92, R92, R5, RZ, 0x3c, !PT ;  /* 0x000000055c5c7212 */ /* 0x000fe400078e3cff */
[----:B------:R-:W-:Y:S01]  /*9af0*/  LOP3.LUT R94, R94, R3, RZ, 0x3c, !PT ;  /* 0x000000035e5e7212 */ /* 0x000fe200078e3cff */
[----:B------:R-:W-:Y:S01]  /*9b00*/  UIADD3 UR31, UPT, UPT, UR37, UR4, URZ ;  /* 0x00000004251f7290 */ /* 0x000fe2000fffe0ff */
[----:B------:R-:W-:Y:S02]  /*9b10*/  SEL R89, R89, RZ, P0 ;  /* 0x000000ff59597207 */ /* 0x000fe40000000000 */
[----:B------:R-:W-:Y:S01]  /*9b20*/  SEL R36, R36, RZ, P1 ;  /* 0x000000ff24247207 */ /* 0x000fe20000800000 */
[----:B------:R-:W-:Y:S01]  /*9b30*/  UMOV UR36, UR58 ;  /* 0x0000003a00247c82 */ /* 0x000fe20008000000 */
[----:B------:R-:W-:Y:S07]  /*9b40*/  BRA.U UP0, `(.L_x_138) ;  /* 0xffffffb900e07547 */ /* 0x000fee000b83ffff */
[----:B------:R-:W-:Y:S05]  /*9b50*/  EXIT ;  /* 0x000000000000794d */ /* 0x000fea0003800000 */
.L_x_25:
[----:B-1----:R1:W3:Y:S02]  /*9b60*/  SYNCS.PHASECHK.TRANS64.TRYWAIT P0, [R0+URZ+0x160], R3 ;  /* 0x00016003000075a7 */ /* 0x0022e400080011ff */
[----:B---3--:R-:W-:Y:S05]  /*9b70*/  @!P0 NANOSLEEP.SYNCS 0x989680 ;  /* 0x009896800000895d */ /* 0x008fea0003900000 */
[----:B------:R-:W3:Y:S02]  /*9b80*/  @!P0 SYNCS.PHASECHK.TRANS64 P0, [R0+URZ+0x160], R3 ;  /* 0x00016003000085a7 */ /* 0x000ee400080010ff */
[----:B---3--:R-:W-:Y:S05]  /*9b90*/  @!P0 BRA `(.L_x_25) ;  /* 0xfffffffc00f08947 */ /* 0x008fea000383ffff */
[----:B------:R-:W-:Y:S05]  /*9ba0*/  BRA `(.L_x_139) ;  /* 0xffffff7c00947947 */ /* 0x000fea000383ffff */
.L_x_28:
[----:B-1----:R-:W-:-:S07]  /*9bb0*/  MOV R0, UR33 ;  /* 0x0000002100007c02 */ /* 0x002fce0008000f00 */
.L_x_140:
[----:B-1----:R1:W3:Y:S02]  /*9bc0*/  SYNCS.PHASECHK.TRANS64.TRYWAIT P0, [R0+URZ+0x50], R3 ;  /* 0x00005003000075a7 */ /* 0x0022e400080011ff */
[----:B---3--:R-:W-:Y:S05]  /*9bd0*/  @!P0 NANOSLEEP.SYNCS 0x989680 ;  /* 0x009896800000895d */ /* 0x008fea0003900000 */
[----:B------:R-:W3:Y:S02]  /*9be0*/  @!P0 SYNCS.PHASECHK.TRANS64 P0, [R0+URZ+0x50], R3 ;  /* 0x00005003000085a7 */ /* 0x000ee400080010ff */
[----:B---3--:R-:W-:Y:S05]  /*9bf0*/  @!P0 BRA `(.L_x_140) ;  /* 0xfffffffc00f08947 */ /* 0x008fea000383ffff */
[----:B------:R-:W-:Y:S05]  /*9c00*/  BRA `(.L_x_27) ;  /* 0xffffff7c00d47947 */ /* 0x000fea000383ffff */
.L_x_35:
[----:B-1----:R-:W-:-:S07]  /*9c10*/  MOV R0, UR9 ;  /* 0x0000000900007c02 */ /* 0x002fce0008000f00 */
.L_x_141:
[----:B-1----:R1:W3:Y:S02]  /*9c20*/  SYNCS.PHASECHK.TRANS64.TRYWAIT P0, [R0+URZ+0x50], R3 ;  /* 0x00005003000075a7 */ /* 0x0022e400080011ff */
[----:B---3--:R-:W-:Y:S05]  /*9c30*/  @!P0 NANOSLEEP.SYNCS 0x989680 ;  /* 0x009896800000895d */ /* 0x008fea0003900000 */
[----:B------:R-:W3:Y:S02]  /*9c40*/  @!P0 SYNCS.PHASECHK.TRANS64 P0, [R0+URZ+0x50], R3 ;  /* 0x00005003000085a7 */ /* 0x000ee400080010ff */
[----:B---3--:R-:W-:Y:S05]  /*9c50*/  @!P0 BRA `(.L_x_141) ;  /* 0xfffffffc00f08947 */ /* 0x008fea000383ffff */
[----:B------:R-:W-:Y:S05]  /*9c60*/  BRA `(.L_x_34) ;  /* 0xffffff8000907947 */ /* 0x000fea000383ffff */
.L_x_40:
[----:B-1----:R1:W3:Y:S02]  /*9c70*/  SYNCS.PHASECHK.TRANS64.TRYWAIT P0, [R3+URZ+0xf0], R0 ;  /* 0x0000f000030075a7 */ /* 0x0022e400080011ff */
[----:B---3--:R-:W-:Y:S05]  /*9c80*/  @!P0 NANOSLEEP.SYNCS 0x989680 ;  /* 0x009896800000895d */ /* 0x008fea0003900000 */
[----:B------:R-:W3:Y:S02]  /*9c90*/  @!P0 SYNCS.PHASECHK.TRANS64 P0, [R3+URZ+0xf0], R0 ;  /* 0x0000f000030085a7 */ /* 0x000ee400080010ff */
[----:B---3--:R-:W-:Y:S05]  /*9ca0*/  @!P0 BRA `(.L_x_40) ;  /* 0xfffffffc00f08947 */ /* 0x008fea000383ffff */
[----:B------:R-:W-:Y:S05]  /*9cb0*/  BRA `(.L_x_142) ;  /* 0xffffff8400307947 */ /* 0x000fea000383ffff */
.L_x_44:
[----:B-1----:R-:W-:-:S07]  /*9cc0*/  MOV R0, UR4 ;  /* 0x0000000400007c02 */ /* 0x002fce0008000f00 */
.L_x_143:
[----:B-1----:R1:W3:Y:S02]  /*9cd0*/  SYNCS.PHASECHK.TRANS64.TRYWAIT P0, [R0+URZ], R3 ;  /* 0x00000003000075a7 */ /* 0x0022e400080011ff */
[----:B---3--:R-:W-:Y:S05]  /*9ce0*/  @!P0 NANOSLEEP.SYNCS 0x989680 ;  /* 0x009896800000895d */ /* 0x008fea0003900000 */
[----:B------:R-:W3:Y:S02]  /*9cf0*/  @!P0 SYNCS.PHASECHK.TRANS64 P0, [R0+URZ], R3 ;  /* 0x00000003000085a7 */ /* 0x000ee400080010ff */
[----:B---3--:R-:W-:Y:S05]  /*9d00*/  @!P0 BRA `(.L_x_143) ;  /* 0xfffffffc00f08947 */ /* 0x008fea000383ffff */
[----:B------:R-:W-:Y:S05]  /*9d10*/  BRA `(.L_x_144) ;  /* 0xffffff8800d87947 */ /* 0x000fea000383ffff */
.L_x_45:
[----:B------:R-:W-:-:S07]  /*9d20*/  MOV R0, UR5 ;  /* 0x0000000500007c02 */ /* 0x000fce0008000f00 */
.L_x_145:
[----:B-1----:R1:W3:Y:S02]  /*9d30*/  SYNCS.PHASECHK.TRANS64.TRYWAIT P0, [R0+URZ], R3 ;  /* 0x00000003000075a7 */ /* 0x0022e400080011ff */
[----:B---3--:R-:W-:Y:S05]  /*9d40*/  @!P0 NANOSLEEP.SYNCS 0x989680 ;  /* 0x009896800000895d */ /* 0x008fea0003900000 */
[----:B------:R-:W3:Y:S02]  /*9d50*/  @!P0 SYNCS.PHASECHK.TRANS64 P0, [R0+URZ], R3 ;  /* 0x00000003000085a7 */ /* 0x000ee400080010ff */
[----:B---3--:R-:W-:Y:S05]  /*9d60*/  @!P0 BRA `(.L_x_145) ;  /* 0xfffffffc00f08947 */ /* 0x008fea000383ffff */
[----:B------:R-:W-:Y:S05]  /*9d70*/  BRA `(.L_x_146) ;  /* 0xffffff8800e47947 */ /* 0x000fea000383ffff */
.L_x_46:
[----:B------:R-:W-:-:S07]  /*9d80*/  MOV R0, UR5 ;  /* 0x0000000500007c02 */ /* 0x000fce0008000f00 */
.L_x_147:
[----:B-1----:R1:W3:Y:S02]  /*9d90*/  SYNCS.PHASECHK.TRANS64.TRYWAIT P0, [R0+URZ], R3 ;  /* 0x00000003000075a7 */ /* 0x0022e400080011ff */
[----:B---3--:R-:W-:Y:S05]  /*9da0*/  @!P0 NANOSLEEP.SYNCS 0x989680 ;  /* 0x009896800000895d */ /* 0x008fea0003900000 */
[----:B------:R-:W3:Y:S02]  /*9db0*/  @!P0 SYNCS.PHASECHK.TRANS64 P0, [R0+URZ], R3 ;  /* 0x00000003000085a7 */ /* 0x000ee400080010ff */
[----:B---3--:R-:W-:Y:S05]  /*9dc0*/  @!P0 BRA `(.L_x_147) ;  /* 0xfffffffc00f08947 */ /* 0x008fea000383ffff */
[----:B------:R-:W-:Y:S05]  /*9dd0*/  BRA `(.L_x_148) ;  /* 0xffffff8800f07947 */ /* 0x000fea000383ffff */
.L_x_47:
[----:B------:R-:W-:-:S07]  /*9de0*/  MOV R0, UR5 ;  /* 0x0000000500007c02 */ /* 0x000fce0008000f00 */
.L_x_149:
[----:B-1----:R1:W3:Y:S02]  /*9df0*/  SYNCS.PHASECHK.TRANS64.TRYWAIT P0, [R0+URZ], R3 ;  /* 0x00000003000075a7 */ /* 0x0022e400080011ff */
[----:B---3--:R-:W-:Y:S05]  /*9e00*/  @!P0 NANOSLEEP.SYNCS 0x989680 ;  /* 0x009896800000895d */ /* 0x008fea0003900000 */
[----:B------:R-:W3:Y:S02]  /*9e10*/  @!P0 SYNCS.PHASECHK.TRANS64 P0, [R0+URZ], R3 ;  /* 0x00000003000085a7 */ /* 0x000ee400080010ff */
[----:B---3--:R-:W-:Y:S05]  /*9e20*/  @!P0 BRA `(.L_x_149) ;  /* 0xfffffffc00f08947 */ /* 0x008fea000383ffff */
[----:B------:R-:W-:Y:S05]  /*9e30*/  BRA `(.L_x_150) ;  /* 0xffffff8800fc7947 */ /* 0x000fea000383ffff */
.L_x_48:
[----:B------:R-:W-:-:S07]  /*9e40*/  MOV R0, UR5 ;  /* 0x0000000500007c02 */ /* 0x000fce0008000f00 */
.L_x_151:
[----:B-1----:R1:W3:Y:S02]  /*9e50*/  SYNCS.PHASECHK.TRANS64.TRYWAIT P0, [R0+URZ], R3 ;  /* 0x00000003000075a7 */ /* 0x0022e400080011ff */
[----:B---3--:R-:W-:Y:S05]  /*9e60*/  @!P0 NANOSLEEP.SYNCS 0x989680 ;  /* 0x009896800000895d */ /* 0x008fea0003900000 */
[----:B------:R-:W3:Y:S02]  /*9e70*/  @!P0 SYNCS.PHASECHK.TRANS64 P0, [R0+URZ], R3 ;  /* 0x00000003000085a7 */ /* 0x000ee400080010ff */
[----:B---3--:R-:W-:Y:S05]  /*9e80*/  @!P0 BRA `(.L_x_151) ;  /* 0xfffffffc00f08947 */ /* 0x008fea000383ffff */
[----:B------:R-:W-:Y:S05]  /*9e90*/  BRA `(.L_x_152) ;  /* 0xffffff8c00087947 */ /* 0x000fea000383ffff */
.L_x_49:
[----:B------:R-:W-:-:S07]  /*9ea0*/  MOV R0, UR5 ;  /* 0x0000000500007c02 */ /* 0x000fce0008000f00 */
.L_x_153:
[----:B-1----:R1:W3:Y:S02]  /*9eb0*/  SYNCS.PHASECHK.TRANS64.TRYWAIT P0, [R0+URZ], R3 ;  /* 0x00000003000075a7 */ /* 0x0022e400080011ff */
[----:B---3--:R-:W-:Y:S05]  /*9ec0*/  @!P0 NANOSLEEP.SYNCS 0x989680 ;  /* 0x009896800000895d */ /* 0x008fea0003900000 */
[----:B------:R-:W3:Y:S02]  /*9ed0*/  @!P0 SYNCS.PHASECHK.TRANS64 P0, [R0+URZ], R3 ;  /* 0x00000003000085a7 */ /* 0x000ee400080010ff */
[----:B---3--:R-:W-:Y:S05]  /*9ee0*/  @!P0 BRA `(.L_x_153) ;  /* 0xfffffffc00f08947 */ /* 0x008fea000383ffff */
[----:B------:R-:W-:Y:S05]  /*9ef0*/  BRA `(.L_x_154) ;  /* 0xffffff8c00147947 */ /* 0x000fea000383ffff */
.L_x_50:
[----:B------:R-:W-:-:S07]  /*9f00*/  MOV R0, UR5 ;  /* 0x0000000500007c02 */ /* 0x000fce0008000f00 */
.L_x_155:
[----:B-1----:R1:W3:Y:S02]  /*9f10*/  SYNCS.PHASECHK.TRANS64.TRYWAIT P0, [R0+URZ], R3 ;  /* 0x00000003000075a7 */ /* 0x0022e400080011ff */
[----:B---3--:R-:W-:Y:S05]  /*9f20*/  @!P0 NANOSLEEP.SYNCS 0x989680 ;  /* 0x009896800000895d */ /* 0x008fea0003900000 */
[----:B------:R-:W3:Y:S02]  /*9f30*/  @!P0 SYNCS.PHASECHK.TRANS64 P0, [R0+URZ], R3 ;  /* 0x00000003000085a7 */ /* 0x000ee400080010ff */
[----:B---3--:R-:W-:Y:S05]  /*9f40*/  @!P0 BRA `(.L_x_155) ;  /* 0xfffffffc00f08947 */ /* 0x008fea000383ffff */
[----:B------:R-:W-:Y:S05]  /*9f50*/  BRA `(.L_x_156) ;  /* 0xffffff8c00207947 */ /* 0x000fea000383ffff */
.L_x_51:
[----:B------:R-:W-:-:S07]  /*9f60*/  MOV R0, UR5 ;  /* 0x0000000500007c02 */ /* 0x000fce0008000f00 */
.L_x_157:
[----:B-1----:R1:W3:Y:S02]  /*9f70*/  SYNCS.PHASECHK.TRANS64.TRYWAIT P0, [R0+URZ], R3 ;  /* 0x00000003000075a7 */ /* 0x0022e400080011ff */
[----:B---3--:R-:W-:Y:S05]  /*9f80*/  @!P0 NANOSLEEP.SYNCS 0x989680 ;  /* 0x009896800000895d */ /* 0x008fea0003900000 */
[----:B------:R-:W3:Y:S02]  /*9f90*/  @!P0 SYNCS.PHASECHK.TRANS64 P0, [R0+URZ], R3 ;  /* 0x00000003000085a7 */ /* 0x000ee400080010ff */
[----:B---3--:R-:W-:Y:S05]  /*9fa0*/  @!P0 BRA `(.L_x_157) ;  /* 0xfffffffc00f08947 */ /* 0x008fea000383ffff */
[----:B------:R-:W-:Y:S05]  /*9fb0*/  BRA `(.L_x_158) ;  /* 0xffffff8c002c7947 */ /* 0x000fea000383ffff */
.L_x_52:
[----:B------:R-:W-:-:S07]  /*9fc0*/  MOV R0, UR5 ;  /* 0x0000000500007c02 */ /* 0x000fce0008000f00 */
.L_x_159:
[----:B-1----:R1:W3:Y:S02]  /*9fd0*/  SYNCS.PHASECHK.TRANS64.TRYWAIT P0, [R0+URZ], R3 ;  /* 0x00000003000075a7 */ /* 0x0022e400080011ff */
[----:B---3--:R-:W-:Y:S05]  /*9fe0*/  @!P0 NANOSLEEP.SYNCS 0x989680 ;  /* 0x009896800000895d */ /* 0x008fea0003900000 */
[----:B------:R-:W3:Y:S02]  /*9ff0*/  @!P0 SYNCS.PHASECHK.TRANS64 P0, [R0+URZ], R3 ;  /* 0x00000003000085a7 */ /* 0x000ee400080010ff */
[----:B---3--:R-:W-:Y:S05]  /*a000*/  @!P0 BRA `(.L_x_159) ;  /* 0xfffffffc00f08947 */ /* 0x008fea000383ffff */
[----:B------:R-:W-:Y:S05]  /*a010*/  BRA `(.L_x_160) ;  /* 0xffffff8c00387947 */ /* 0x000fea000383ffff */
.L_x_55:
[----:B--2---:R2:W3:Y:S02]  /*a020*/  SYNCS.PHASECHK.TRANS64.TRYWAIT P0, [R2+URZ+0x150], R5 ;  /* 0x00015005020075a7 */ /* 0x0044e400080011ff */
[----:B---3--:R-:W-:Y:S05]  /*a030*/  @!P0 NANOSLEEP.SYNCS 0x989680 ;  /* 0x009896800000895d */ /* 0x008fea0003900000 */
[----:B------:R-:W3:Y:S02]  /*a040*/  @!P0 SYNCS.PHASECHK.TRANS64 P0, [R2+URZ+0x150], R5 ;  /* 0x00015005020085a7 */ /* 0x000ee400080010ff */
[----:B---3--:R-:W-:Y:S05]  /*a050*/  @!P0 BRA `(.L_x_55) ;  /* 0xfffffffc00f08947 */ /* 0x008fea000383ffff */
[----:B------:R-:W-:Y:S05]  /*a060*/  BRA `(.L_x_161) ;  /* 0xffffff8c009c7947 */ /* 0x000fea000383ffff */
.L_x_56:
[----:B------:R-:W-:-:S07]  /*a070*/  MOV R2, UR4 ;  /* 0x0000000400027c02 */ /* 0x000fce0008000f00 */
.L_x_162:
[----:B--2---:R2:W3:Y:S02]  /*a080*/  SYNCS.PHASECHK.TRANS64.TRYWAIT P0, [R2+URZ+0x100], R5 ;  /* 0x00010005020075a7 */ /* 0x0044e400080011ff */
[----:B---3--:R-:W-:Y:S05]  /*a090*/  @!P0 NANOSLEEP.SYNCS 0x989680 ;  /* 0x009896800000895d */ /* 0x008fea0003900000 */
[----:B------:R-:W3:Y:S02]  /*a0a0*/  @!P0 SYNCS.PHASECHK.TRANS64 P0, [R2+URZ+0x100], R5 ;  /* 0x00010005020085a7 */ /* 0x000ee400080010ff */
[----:B---3--:R-:W-:Y:S05]  /*a0b0*/  @!P0 BRA `(.L_x_162) ;  /* 0xfffffffc00f08947 */ /* 0x008fea000383ffff */
[----:B------:R-:W-:Y:S05]  /*a0c0*/  BRA `(.L_x_163) ;  /* 0xffffff8c00ac7947 */ /* 0x000fea000383ffff */
.L_x_57:
[----:B--2---:R2:W3:Y:S02]  /*a0d0*/  SYNCS.PHASECHK.TRANS64.TRYWAIT P1, [R2+URZ+0xf0], R5 ;  /* 0x0000f005020075a7 */ /* 0x0044e400080211ff */
[----:B---3--:R-:W-:Y:S05]  /*a0e0*/  @!P1 NANOSLEEP.SYNCS 0x989680 ;  /* 0x009896800000995d */ /* 0x008fea0003900000 */
[----:B------:R-:W3:Y:S02]  /*a0f0*/  @!P1 SYNCS.PHASECHK.TRANS64 P1, [R2+URZ+0xf0], R5 ;  /* 0x0000f005020095a7 */ /* 0x000ee400080210ff */
[----:B---3--:R-:W-:Y:S05]  /*a100*/  @!P1 BRA `(.L_x_57) ;  /* 0xfffffffc00f09947 */ /* 0x008fea000383ffff */
[----:B------:R-:W-:Y:S05]  /*a110*/  BRA `(.L_x_164) ;  /* 0xffffff8c00dc7947 */ /* 0x000fea000383ffff */
.L_x_60:
[----:B------:R-:W-:-:S07]  /*a120*/  MOV R0, UR4 ;  /* 0x0000000400007c02 */ /* 0x000fce0008000f00 */
.L_x_165:
[----:B--2---:R2:W3:Y:S02]  /*a130*/  SYNCS.PHASECHK.TRANS64.TRYWAIT P0, [R0+URZ+0x100], R3 ;  /* 0x00010003000075a7 */ /* 0x0044e400080011ff */
[----:B---3--:R-:W-:Y:S05]  /*a140*/  @!P0 NANOSLEEP.SYNCS 0x989680 ;  /* 0x009896800000895d */ /* 0x008fea0003900000 */
[----:B------:R-:W3:Y:S02]  /*a150*/  @!P0 SYNCS.PHASECHK.TRANS64 P0, [R0+URZ+0x100], R3 ;  /* 0x00010003000085a7 */ /* 0x000ee400080010ff */
[----:B---3--:R-:W-:Y:S05]  /*a160*/  @!P0 BRA `(.L_x_165) ;  /* 0xfffffffc00f08947 */ /* 0x008fea000383ffff */
[----:B------:R-:W-:Y:S05]  /*a170*/  BRA `(.L_x_59) ;  /* 0xffffff9000307947 */ /* 0x000fea000383ffff */
.L_x_67:
[----:B-1----:R1:W2:Y:S02]  /*a180*/  SYNCS.PHASECHK.TRANS64.TRYWAIT P1, [R0+URZ+0xf0], R5 ;  /* 0x0000f005000075a7 */ /* 0x0022a400080211ff */
[----:B--2---:R-:W-:Y:S05]  /*a190*/  @!P1 NANOSLEEP.SYNCS 0x989680 ;  /* 0x009896800000995d */ /* 0x004fea0003900000 */
[----:B------:R-:W2:Y:S02]  /*a1a0*/  @!P1 SYNCS.PHASECHK.TRANS64 P1, [R0+URZ+0xf0], R5 ;  /* 0x0000f005000095a7 */ /* 0x000ea400080210ff */
[----:B--2---:R-:W-:Y:S05]  /*a1b0*/  @!P1 BRA `(.L_x_67) ;  /* 0xfffffffc00f09947 */ /* 0x004fea000383ffff */
[----:B------:R-:W-:Y:S05]  /*a1c0*/  BRA `(.L_x_166) ;  /* 0xffffff9400987947 */ /* 0x000fea000383ffff */
.L_x_68:
[----:B------:R-:W-:-:S07]  /*a1d0*/  MOV R3, UR23 ;  /* 0x0000001700037c02 */ /* 0x000fce0008000f00 */
.L_x_167:
[----:B-1----:R1:W2:Y:S02]  /*a1e0*/  SYNCS.PHASECHK.TRANS64.TRYWAIT P0, [R3+URZ+0x130], R0 ;  /* 0x00013000030075a7 */ /* 0x0022a400080011ff */
[----:B--2---:R-:W-:Y:S05]  /*a1f0*/  @!P0 NANOSLEEP.SYNCS 0x989680 ;  /* 0x009896800000895d */ /* 0x004fea0003900000 */
[----:B------:R-:W2:Y:S02]  /*a200*/  @!P0 SYNCS.PHASECHK.TRANS64 P0, [R3+URZ+0x130], R0 ;  /* 0x00013000030085a7 */ /* 0x000ea400080010ff */
[----:B--2---:R-:W-:Y:S05]  /*a210*/  @!P0 BRA `(.L_x_167) ;  /* 0xfffffffc00f08947 */ /* 0x004fea000383ffff */
[----:B------:R-:W-:Y:S05]  /*a220*/  BRA `(.L_x_168) ;  /* 0xffffff9400e87947 */ /* 0x000fea000383ffff */
.L_x_71:
[----:B------:R-:W-:Y:S07]  /*a230*/  MOV R0, UR5 ;  /* 0x0000000500007c02 */ /* 0x000fee0008000f00 */
.L_x_169:
[----:B-1----:R1:W2:Y:S02]  /*a240*/  SYNCS.PHASECHK.TRANS64.TRYWAIT P0, [R0+URZ], R3 ;  /* 0x00000003000075a7 */ /* 0x0022a400080011ff */
[----:B--2---:R-:W-:Y:S05]  /*a250*/  @!P0 NANOSLEEP.SYNCS 0x989680 ;  /* 0x009896800000895d */ /* 0x004fea0003900000 */
[----:B------:R-:W2:Y:S02]  /*a260*/  @!P0 SYNCS.PHASECHK.TRANS64 P0, [R0+URZ], R3 ;  /* 0x00000003000085a7 */ /* 0x000ea400080010ff */
[----:B--2---:R-:W-:Y:S05]  /*a270*/  @!P0 BRA `(.L_x_169) ;  /* 0xfffffffc00f08947 */ /* 0x004fea000383ffff */
[----:B------:R-:W-:Y:S05]  /*a280*/  BRA `(.L_x_70) ;  /* 0xffffff9800047947 */ /* 0x000fea000383ffff */
.L_x_74:
[----:B------:R-:W-:-:S07]  /*a290*/  MOV R0, UR4 ;  /* 0x0000000400007c02 */ /* 0x000fce0008000f00 */
.L_x_170:
[----:B--2---:R2:W4:Y:S02]  /*a2a0*/  SYNCS.PHASECHK.TRANS64.TRYWAIT P0, [R0+URZ], R3 ;  /* 0x00000003000075a7 */ /* 0x00452400080011ff */
[----:B----4-:R-:W-:Y:S05]  /*a2b0*/  @!P0 NANOSLEEP.SYNCS 0x989680 ;  /* 0x009896800000895d */ /* 0x010fea0003900000 */
[----:B------:R-:W4:Y:S02]  /*a2c0*/  @!P0 SYNCS.PHASECHK.TRANS64 P0, [R0+URZ], R3 ;  /* 0x00000003000085a7 */ /* 0x000f2400080010ff */
[----:B----4-:R-:W-:Y:S05]  /*a2d0*/  @!P0 BRA `(.L_x_170) ;  /* 0xfffffffc00f08947 */ /* 0x010fea000383ffff */
[----:B------:R-:W-:Y:S05]  /*a2e0*/  BRA `(.L_x_171) ;  /* 0xffffff9800b87947 */ /* 0x000fea000383ffff */
.L_x_75:
[----:B------:R-:W-:-:S07]  /*a2f0*/  MOV R0, UR5 ;  /* 0x0000000500007c02 */ /* 0x000fce0008000f00 */
.L_x_172:
[----:B-1----:R1:W2:Y:S02]  /*a300*/  SYNCS.PHASECHK.TRANS64.TRYWAIT P0, [R0+URZ], R3 ;  /* 0x00000003000075a7 */ /* 0x0022a400080011ff */
[----:B--2---:R-:W-:Y:S05]  /*a310*/  @!P0 NANOSLEEP.SYNCS 0x989680 ;  /* 0x009896800000895d */ /* 0x004fea0003900000 */
[----:B------:R-:W2:Y:S02]  /*a320*/  @!P0 SYNCS.PHASECHK.TRANS64 P0, [R0+URZ], R3 ;  /* 0x00000003000085a7 */ /* 0x000ea400080010ff */
[----:B--2---:R-:W-:Y:S05]  /*a330*/  @!P0 BRA `(.L_x_172) ;  /* 0xfffffffc00f08947 */ /* 0x004fea000383ffff */
[----:B------:R-:W-:Y:S05]  /*a340*/  BRA `(.L_x_173) ;  /* 0xffffff9800c47947 */ /* 0x000fea000383ffff */
.L_x_76:
[----:B------:R-:W-:-:S07]  /*a350*/  MOV R0, UR5 ;  /* 0x0000000500007c02 */ /* 0x000fce0008000f00 */
.L_x_174:
[----:B-1----:R1:W2:Y:S02]  /*a360*/  SYNCS.PHASECHK.TRANS64.TRYWAIT P0, [R0+URZ], R3 ;  /* 0x00000003000075a7 */ /* 0x0022a400080011ff */
[----:B--2---:R-:W-:Y:S05]  /*a370*/  @!P0 NANOSLEEP.SYNCS 0x989680 ;  /* 0x009896800000895d */ /* 0x004fea0003900000 */
[----:B------:R-:W2:Y:S02]  /*a380*/  @!P0 SYNCS.PHASECHK.TRANS64 P0, [R0+URZ], R3 ;  /* 0x00000003000085a7 */ /* 0x000ea400080010ff */
[----:B--2---:R-:W-:Y:S05]  /*a390*/  @!P0 BRA `(.L_x_174) ;  /* 0xfffffffc00f08947 */ /* 0x004fea000383ffff */
[----:B------:R-:W-:Y:S05]  /*a3a0*/  BRA `(.L_x_175) ;  /* 0xffffff9800d07947 */ /* 0x000fea000383ffff */
.L_x_77:
[----:B------:R-:W-:-:S07]  /*a3b0*/  MOV R0, UR4 ;  /* 0x0000000400007c02 */ /* 0x000fce0008000f00 */
.L_x_176:
[----:B-1----:R1:W2:Y:S02]  /*a3c0*/  SYNCS.PHASECHK.TRANS64.TRYWAIT P0, [R0+URZ], R3 ;  /* 0x00000003000075a7 */ /* 0x0022a400080011ff */
[----:B--2---:R-:W-:Y:S05]  /*a3d0*/  @!P0 NANOSLEEP.SYNCS 0x989680 ;  /* 0x009896800000895d */ /* 0x004fea0003900000 */
[----:B------:R-:W2:Y:S02]  /*a3e0*/  @!P0 SYNCS.PHASECHK.TRANS64 P0, [R0+URZ], R3 ;  /* 0x00000003000085a7 */ /* 0x000ea400080010ff */
[----:B--2---:R-:W-:Y:S05]  /*a3f0*/  @!P0 BRA `(.L_x_176) ;  /* 0xfffffffc00f08947 */ /* 0x004fea000383ffff */
[----:B------:R-:W-:Y:S05]  /*a400*/  BRA `(.L_x_177) ;  /* 0xffffff9800dc7947 */ /* 0x000fea000383ffff */
.L_x_82:
[----:B-1----:R1:W2:Y:S02]  /*a410*/  SYNCS.PHASECHK.TRANS64.TRYWAIT P0, [R8+URZ+0xf0], R5 ;  /* 0x0000f005080075a7 */ /* 0x0022a400080011ff */
[----:B--2---:R-:W-:Y:S05]  /*a420*/  @!P0 NANOSLEEP.SYNCS 0x989680 ;  /* 0x009896800000895d */ /* 0x004fea0003900000 */
[----:B------:R-:W2:Y:S02]  /*a430*/  @!P0 SYNCS.PHASECHK.TRANS64 P0, [R8+URZ+0xf0], R5 ;  /* 0x0000f005080085a7 */ /* 0x000ea400080010ff */
[----:B--2---:R-:W-:Y:S05]  /*a440*/  @!P0 BRA `(.L_x_82) ;  /* 0xfffffffc00f08947 */ /* 0x004fea000383ffff */
[----:B------:R-:W-:Y:S05]  /*a450*/  BRA `(.L_x_178) ;  /* 0xffffffa000207947 */ /* 0x000fea000383ffff */
.L_x_85:
[----:B------:R-:W-:Y:S07]  /*a460*/  MOV R0, UR21 ;  /* 0x0000001500007c02 */ /* 0x000fee0008000f00 */
.L_x_179:
[----:B-1----:R1:W2:Y:S02]  /*a470*/  SYNCS.PHASECHK.TRANS64.TRYWAIT P1, [R0+URZ+0xe8], R5 ;  /* 0x0000e805000075a7 */ /* 0x0022a400080211ff */
[----:B--2---:R-:W-:Y:S05]  /*a480*/  @!P1 NANOSLEEP.SYNCS 0x989680 ;  /* 0x009896800000995d */ /* 0x004fea0003900000 */
[----:B------:R-:W2:Y:S02]  /*a490*/  @!P1 SYNCS.PHASECHK.TRANS64 P1, [R0+URZ+0xe8], R5 ;  /* 0x0000e805000095a7 */ /* 0x000ea400080210ff */
[----:B--2---:R-:W-:Y:S05]  /*a4a0*/  @!P1 BRA `(.L_x_179) ;  /* 0xfffffffc00f09947 */ /* 0x004fea000383ffff */
[----:B------:R-:W-:Y:S05]  /*a4b0*/  BRA `(.L_x_84) ;  /* 0xffffffa4009c7947 */ /* 0x000fea000383ffff */
.L_x_88:
[----:B-1----:R-:W-:Y:S07]  /*a4c0*/  MOV R5, UR21 ;  /* 0x0000001500057c02 */ /* 0x002fee0008000f00 */
.L_x_180:
[----:B-1----:R1:W2:Y:S02]  /*a4d0*/  SYNCS.PHASECHK.TRANS64.TRYWAIT P0, [R5+URZ+0xc0], R4 ;  /* 0x0000c004050075a7 */ /* 0x0022a400080011ff */
[----:B--2---:R-:W-:Y:S05]  /*a4e0*/  @!P0 NANOSLEEP.SYNCS 0x989680 ;  /* 0x009896800000895d */ /* 0x004fea0003900000 */
[----:B------:R-:W2:Y:S02]  /*a4f0*/  @!P0 SYNCS.PHASECHK.TRANS64 P0, [R5+URZ+0xc0], R4 ;  /* 0x0000c004050085a7 */ /* 0x000ea400080010ff */
[----:B--2---:R-:W-:Y:S05]  /*a500*/  @!P0 BRA `(.L_x_180) ;  /* 0xfffffffc00f08947 */ /* 0x004fea000383ffff */
[----:B------:R-:W-:Y:S05]  /*a510*/  BRA `(.L_x_181) ;  /* 0xffffffa400f47947 */ /* 0x000fea000383ffff */
.L_x_89:
[----:B------:R-:W-:Y:S07]  /*a520*/  MOV R5, UR21 ;  /* 0x0000001500057c02 */ /* 0x000fee0008000f00 */
.L_x_182:
[----:B-1----:R1:W2:Y:S02]  /*a530*/  SYNCS.PHASECHK.TRANS64.TRYWAIT P0, [R5+URZ+0xc8], R4 ;  /* 0x0000c804050075a7 */ /* 0x0022a400080011ff */
[----:B--2---:R-:W-:Y:S05]  /*a540*/  @!P0 NANOSLEEP.SYNCS 0x989680 ;  /* 0x009896800000895d */ /* 0x004fea0003900000 */
[----:B------:R-:W2:Y:S02]  /*a550*/  @!P0 SYNCS.PHASECHK.TRANS64 P0, [R5+URZ+0xc8], R4 ;  /* 0x0000c804050085a7 */ /* 0x000ea400080010ff */
[----:B--2---:R-:W-:Y:S05]  /*a560*/  @!P0 BRA `(.L_x_182) ;  /* 0xfffffffc00f08947 */ /* 0x004fea000383ffff */
[----:B------:R-:W-:Y:S05]  /*a570*/  BRA `(.L_x_183) ;  /* 0xffffffa8002c7947 */ /* 0x000fea000383ffff */
.L_x_90:
[----:B-1----:R-:W-:Y:S07]  /*a580*/  MOV R5, UR21 ;  /* 0x0000001500057c02 */ /* 0x002fee0008000f00 */
.L_x_184:
[----:B-1----:R1:W2:Y:S02]  /*a590*/  SYNCS.PHASECHK.TRANS64.TRYWAIT P0, [R5+URZ+0xd0], R4 ;  /* 0x0000d004050075a7 */ /* 0x0022a400080011ff */
[----:B--2---:R-:W-:Y:S05]  /*a5a0*/  @!P0 NANOSLEEP.SYNCS 0x989680 ;  /* 0x009896800000895d */ /* 0x004fea0003900000 */
[----:B------:R-:W2:Y:S02]  /*a5b0*/  @!P0 SYNCS.PHASECHK.TRANS64 P0, [R5+URZ+0xd0], R4 ;  /* 0x0000d004050085a7 */ /* 0x000ea400080010ff */
[----:B--2---:R-:W-:Y:S05]  /*a5c0*/  @!P0 BRA `(.L_x_184) ;  /* 0xfffffffc00f08947 */ /* 0x004fea000383ffff */
[----:B------:R-:W-:Y:S05]  /*a5d0*/  BRA `(.L_x_185) ;  /* 0xffffffa800707947 */ /* 0x000fea000383ffff */
.L_x_91:
[----:B-1----:R-:W-:Y:S07]  /*a5e0*/  MOV R5, UR21 ;  /* 0x0000001500057c02 */ /* 0x002fee0008000f00 */
.L_x_186:
[----:B-1----:R1:W2:Y:S02]  /*a5f0*/  SYNCS.PHASECHK.TRANS64.TRYWAIT P0, [R5+URZ+0xd8], R4 ;  /* 0x0000d804050075a7 */ /* 0x0022a400080011ff */
[----:B--2---:R-:W-:Y:S05]  /*a600*/  @!P0 NANOSLEEP.SYNCS 0x989680 ;  /* 0x009896800000895d */ /* 0x004fea0003900000 */
[----:B------:R-:W2:Y:S02]  /*a610*/  @!P0 SYNCS.PHASECHK.TRANS64 P0, [R5+URZ+0xd8], R4 ;  /* 0x0000d804050085a7 */ /* 0x000ea400080010ff */
[----:B--2---:R-:W-:Y:S05]  /*a620*/  @!P0 BRA `(.L_x_186) ;  /* 0xfffffffc00f08947 */ /* 0x004fea000383ffff */
[----:B------:R-:W-:Y:S05]  /*a630*/  BRA `(.L_x_187) ;  /* 0xffffffa800b87947 */ /* 0x000fea000383ffff */
.L_x_93:
[----:B------:R-:W-:-:S07]  /*a640*/  MOV R0, UR21 ;  /* 0x0000001500007c02 */ /* 0x000fce0008000f00 */
.L_x_188:
[----:B-1----:R1:W2:Y:S02]  /*a650*/  SYNCS.PHASECHK.TRANS64.TRYWAIT P0, [R0+URZ+0xc0], R3 ;  /* 0x0000c003000075a7 */ /* 0x0022a400080011ff */
[----:B--2---:R-:W-:Y:S05]  /*a660*/  @!P0 NANOSLEEP.SYNCS 0x989680 ;  /* 0x009896800000895d */ /* 0x004fea0003900000 */
[----:B------:R-:W2:Y:S02]  /*a670*/  @!P0 SYNCS.PHASECHK.TRANS64 P0, [R0+URZ+0xc0], R3 ;  /* 0x0000c003000085a7 */ /* 0x000ea400080010ff */
[----:B--2---:R-:W-:Y:S05]  /*a680*/  @!P0 BRA `(.L_x_188) ;  /* 0xfffffffc00f08947 */ /* 0x004fea000383ffff */
[----:B------:R-:W-:Y:S05]  /*a690*/  BRA `(.L_x_189) ;  /* 0xffffffac002c7947 */ /* 0x000fea000383ffff */
.L_x_94:
[----:B-1----:R-:W-:-:S07]  /*a6a0*/  MOV R0, UR21 ;  /* 0x0000001500007c02 */ /* 0x002fce0008000f00 */
.L_x_190:
[----:B-1----:R1:W2:Y:S02]  /*a6b0*/  SYNCS.PHASECHK.TRANS64.TRYWAIT P0, [R0+URZ+0xc8], R3 ;  /* 0x0000c803000075a7 */ /* 0x0022a400080011ff */
[----:B--2---:R-:W-:Y:S05]  /*a6c0*/  @!P0 NANOSLEEP.SYNCS 0x989680 ;  /* 0x009896800000895d */ /* 0x004fea0003900000 */
[----:B------:R-:W2:Y:S02]  /*a6d0*/  @!P0 SYNCS.PHASECHK.TRANS64 P0, [R0+URZ+0xc8], R3 ;  /* 0x0000c803000085a7 */ /* 0x000ea400080010ff */
[----:B--2---:R-:W-:Y:S05]  /*a6e0*/  @!P0 BRA `(.L_x_190) ;  /* 0xfffffffc00f08947 */ /* 0x004fea000383ffff */
[----:B------:R-:W-:Y:S05]  /*a6f0*/  BRA `(.L_x_191) ;  /* 0xffffffac001c7947 */ /* 0x000fea000383ffff */
.L_x_95:
[----:B-1----:R-:W-:-:S07]  /*a700*/  MOV R0, UR21 ;  /* 0x0000001500007c02 */ /* 0x002fce0008000f00 */
.L_x_192:
[----:B-1----:R1:W2:Y:S02]  /*a710*/  SYNCS.PHASECHK.TRANS64.TRYWAIT P0, [R0+URZ+0xd0], R3 ;  /* 0x0000d003000075a7 */ /* 0x0022a400080011ff */
[----:B--2---:R-:W-:Y:S05]  /*a720*/  @!P0 NANOSLEEP.SYNCS 0x989680 ;  /* 0x009896800000895d */ /* 0x004fea0003900000 */
[----:B------:R-:W2:Y:S02]  /*a730*/  @!P0 SYNCS.PHASECHK.TRANS64 P0, [R0+URZ+0xd0], R3 ;  /* 0x0000d003000085a7 */ /* 0x000ea400080010ff */
[----:B--2---:R-:W-:Y:S05]  /*a740*/  @!P0 BRA `(.L_x_192) ;  /* 0xfffffffc00f08947 */ /* 0x004fea000383ffff */
[----:B------:R-:W-:Y:S05]  /*a750*/  BRA `(.L_x_193) ;  /* 0xffffffac000c7947 */ /* 0x000fea000383ffff */
.L_x_97:
[----:B-1----:R1:W2:Y:S02]  /*a760*/  SYNCS.PHASECHK.TRANS64.TRYWAIT P0, [R3+URZ+0xf0], R0 ;  /* 0x0000f000030075a7 */ /* 0x0022a400080011ff */
[----:B--2---:R-:W-:Y:S05]  /*a770*/  @!P0 NANOSLEEP.SYNCS 0x989680 ;  /* 0x009896800000895d */ /* 0x004fea0003900000 */
[----:B------:R-:W2:Y:S02]  /*a780*/  @!P0 SYNCS.PHASECHK.TRANS64 P0, [R3+URZ+0xf0], R0 ;  /* 0x0000f000030085a7 */ /* 0x000ea400080010ff */
[----:B--2---:R-:W-:Y:S05]  /*a790*/  @!P0 BRA `(.L_x_97) ;  /* 0xfffffffc00f08947 */ /* 0x004fea000383ffff */
[----:B------:R-:W-:Y:S05]  /*a7a0*/  BRA `(.L_x_194) ;  /* 0xffffffac00dc7947 */ /* 0x000fea000383ffff */
.L_x_108:
[----:B--2---:R2:W1:Y:S02]  /*a7b0*/  SYNCS.PHASECHK.TRANS64.TRYWAIT P1, [R2+URZ+0xa0], R3 ;  /* 0x0000a003020075a7 */ /* 0x00446400080211ff */
[----:B-1----:R-:W-:Y:S05]  /*a7c0*/  @!P1 NANOSLEEP.SYNCS 0x989680 ;  /* 0x009896800000995d */ /* 0x002fea0003900000 */
[----:B------:R-:W1:Y:S02]  /*a7d0*/  @!P1 SYNCS.PHASECHK.TRANS64 P1, [R2+URZ+0xa0], R3 ;  /* 0x0000a003020095a7 */ /* 0x000e6400080210ff */
[----:B-1----:R-:W-:Y:S05]  /*a7e0*/  @!P1 BRA `(.L_x_108) ;  /* 0xfffffffc00f09947 */ /* 0x002fea000383ffff */
[----:B------:R-:W-:Y:S05]  /*a7f0*/  BRA `(.L_x_107) ;  /* 0xffffffbc00547947 */ /* 0x000fea000383ffff */
.L_x_110:
[----:B--2---:R2:W4:Y:S02]  /*a800*/  SYNCS.PHASECHK.TRANS64.TRYWAIT P0, [R71+URZ+0x110], R4 ;  /* 0x00011004470075a7 */ /* 0x00452400080011ff */
[----:B----4-:R-:W-:Y:S05]  /*a810*/  @!P0 NANOSLEEP.SYNCS 0x989680 ;  /* 0x009896800000895d */ /* 0x010fea0003900000 */
[----:B------:R-:W4:Y:S02]  /*a820*/  @!P0 SYNCS.PHASECHK.TRANS64 P0, [R71+URZ+0x110], R4 ;  /* 0x00011004470085a7 */ /* 0x000f2400080010ff */
[----:B----4-:R-:W-:Y:S05]  /*a830*/  @!P0 BRA `(.L_x_110) ;  /* 0xfffffffc00f08947 */ /* 0x010fea000383ffff */
[----:B------:R-:W-:Y:S05]  /*a840*/  BRA `(.L_x_109) ;  /* 0xffffffbc00a47947 */ /* 0x000fea000383ffff */
.L_x_118:
[----:B---3--:R3:W4:Y:S02]  /*a850*/  SYNCS.PHASECHK.TRANS64.TRYWAIT P0, [R112+URZ+0xa0], R3 ;  /* 0x0000a003700075a7 */ /* 0x00872400080011ff */
[----:B----4-:R-:W-:Y:S05]  /*a860*/  @!P0 NANOSLEEP.SYNCS 0x989680 ;  /* 0x009896800000895d */ /* 0x010fea0003900000 */
[----:B------:R-:W4:Y:S02]  /*a870*/  @!P0 SYNCS.PHASECHK.TRANS64 P0, [R112+URZ+0xa0], R3 ;  /* 0x0000a003700085a7 */ /* 0x000f2400080010ff */
[----:B----4-:R-:W-:Y:S05]  /*a880*/  @!P0 BRA `(.L_x_118) ;  /* 0xfffffffc00f08947 */ /* 0x010fea000383ffff */
[----:B------:R-:W-:Y:S05]  /*a890*/  BRA `(.L_x_117) ;  /* 0xffffffc800987947 */ /* 0x000fea000383ffff */
.L_x_126:
[----:B---3--:R3:W4:Y:S02]  /*a8a0*/  SYNCS.PHASECHK.TRANS64.TRYWAIT P0, [R112+URZ+0xa0], R5 ;  /* 0x0000a005700075a7 */ /* 0x00872400080011ff */
[----:B----4-:R-:W-:Y:S05]  /*a8b0*/  @!P0 NANOSLEEP.SYNCS 0x989680 ;  /* 0x009896800000895d */ /* 0x010fea0003900000 */
[----:B------:R-:W4:Y:S02]  /*a8c0*/  @!P0 SYNCS.PHASECHK.TRANS64 P0, [R112+URZ+0xa0], R5 ;  /* 0x0000a005700085a7 */ /* 0x000f2400080010ff */
[----:B----4-:R-:W-:Y:S05]  /*a8d0*/  @!P0 BRA `(.L_x_126) ;  /* 0xfffffffc00f08947 */ /* 0x010fea000383ffff */
[----:B------:R-:W-:Y:S05]  /*a8e0*/  BRA `(.L_x_125) ;  /* 0xffffffd400d87947 */ /* 0x000fea000383ffff */
.L_x_134:
[----:B---3--:R3:W4:Y:S02]  /*a8f0*/  SYNCS.PHASECHK.TRANS64.TRYWAIT P0, [R102+URZ+0xa0], R3 ;  /* 0x0000a003660075a7 */ /* 0x00872400080011ff */
[----:B----4-:R-:W-:Y:S05]  /*a900*/  @!P0 NANOSLEEP.SYNCS 0x989680 ;  /* 0x009896800000895d */ /* 0x010fea0003900000 */
[----:B------:R-:W4:Y:S02]  /*a910*/  @!P0 SYNCS.PHASECHK.TRANS64 P0, [R102+URZ+0xa0], R3 ;  /* 0x0000a003660085a7 */ /* 0x000f2400080010ff */
[----:B----4-:R-:W-:Y:S05]  /*a920*/  @!P0 BRA `(.L_x_134) ;  /* 0xfffffffc00f08947 */ /* 0x010fea000383ffff */
[----:B------:R-:W-:Y:S05]  /*a930*/  BRA `(.L_x_133) ;  /* 0xffffffe400247947 */ /* 0x000fea000383ffff */
        .weak           $__internal_0_$__cuda_sm10x_tcgen05_guardrail_trap_col_being_dealloced_not_returned_by_alloc
        .type           $__internal_0_$__cuda_sm10x_tcgen05_guardrail_trap_col_being_dealloced_not_returned_by_alloc,@function
        .size           $__internal_0_$__cuda_sm10x_tcgen05_guardrail_trap_col_being_dealloced_not_returned_by_alloc,($__internal_1_$__cuda_sm10x_tcgen05_guardrail_trap_phase_invalid_during_alloc - $__internal_0_$__cuda_sm10x_tcgen05_guardrail_trap_col_being_dealloced_not_returned_by_alloc)
$__internal_0_$__cuda_sm10x_tcgen05_guardrail_trap_col_being_dealloced_not_returned_by_alloc:
[----:B------:R-:W-:Y:S05]  /*a940*/  BPT.TRAP 0x1 ;  /* 0x000000040000795c */ /* 0x000fea0000300000 */
[----:B------:R-:W-:-:S04]  /*a950*/  HFMA2 R3, -RZ, RZ, 0, 0 ;  /* 0x00000000ff037431 */ /* 0x000fc800000001ff */
[----:B------:R-:W-:Y:S05]  /*a960*/  RET.REL.NODEC R2 `(_ZN7cutlass13device_kernelINS_4gemm6kernel13GemmUniversalIN4cute5tupleIJiiiiEEENS1_10collective13CollectiveMmaINS1_35MainloopSm100TmaUmmaWarpSpecializedILi10ELi2ELi4ENS5_IJNS4_1CILi4EEENSA_ILi1EEESC_EEEEENS5_IJNSA_ILi64EEENSA_ILi256EEESF_EEENS_12float_e4m3_tENS5_IJlSC_lEEESI_SJ_NS4_8TiledMMAINS4_8MMA_AtomIJNS4_10MMA_TraitsINS4_19SM100_MMA_F8F6F4_SSEJSI_SI_fSF_SG_NS4_17integral_constantINS4_4UMMA5MajorELSQ_0EEESR_NSO_INSP_7ScaleInELSS_0EEEST_EEEEEENS4_6LayoutINS5_IJSC_SC_SC_EEENS5_IJNSA_ILi0EEESY_SY_EEEEENS5_IJNS4_10UnderscoreES11_S11_EEEEENS4_13SM90_TMA_LOADENS4_14ComposedLayoutINS4_7SwizzleILi2ELi4ELi3EEENS4_18smem_ptr_flag_bitsILi8EEENSW_INS5_IJNSA_ILi8EEESF_EEENS5_IJSF_SC_EEEEEEEvNS4_8identityENS4_23SM90_TMA_LOAD_MULTICASTES1E_vS1F_EENS_8epilogue10collective18CollectiveEpilogueINS1I_23Sm100TmaWarpSpecializedILi4ELi2ELi32ELb0ELb0EEEJSH_NS5_IJNSW_ISF_SC_EES1N_EEESI_SJ_SI_SJ_NS1I_6fusion15FusionCallbacksIS1M_NS1P_17LinearCombinationISI_fSI_fLNS_15FloatRoundStyleE2EEESH_S1O_JEEENS4_5SM1004TMEM4LOAD26SM100_TMEM_LOAD_16dp32b32xES14_S1E_NS4_39AutoVectorizingCopyWithAssumedAlignmentILi128EEENS4_14SM90_TMA_STOREES1E_S20_S20_EEEvvEEEEvNT_6ParamsE) ;  /* 0xffffff5402a47950 */ /* 0x000fea0003c3ffff */
        .weak           $__internal_1_$__cuda_sm10x_tcgen05_guardrail_trap_phase_invalid_during_alloc
        .type           $__internal_1_$__cuda_sm10x_tcgen05_guardrail_trap_phase_invalid_during_alloc,@function
        .size           $__internal_1_$__cuda_sm10x_tcgen05_guardrail_trap_phase_invalid_during_alloc,($__internal_2_$__cuda_sm10x_tcgen05_guardrail_trap_unallocated_columns_being_dealloced - $__internal_1_$__cuda_sm10x_tcgen05_guardrail_trap_phase_invalid_during_alloc)
$__internal_1_$__cuda_sm10x_tcgen05_guardrail_trap_phase_invalid_during_alloc:
[----:B------:R-:W-:Y:S05]  /*a970*/  BPT.TRAP 0x1 ;  /* 0x000000040000795c */ /* 0x000fea0000300000 */
[----:B------:R-:W-:-:S04]  /*a980*/  MOV R5, 0x0 ;  /* 0x0000000000057802 */ /* 0x000fc80000000f00 */
[----:B------:R-:W-:Y:S05]  /*a990*/  RET.REL.NODEC R4 `(_ZN7cutlass13device_kernelINS_4gemm6kernel13GemmUniversalIN4cute5tupleIJiiiiEEENS1_10collective13CollectiveMmaINS1_35MainloopSm100TmaUmmaWarpSpecializedILi10ELi2ELi4ENS5_IJNS4_1CILi4EEENSA_ILi1EEESC_EEEEENS5_IJNSA_ILi64EEENSA_ILi256EEESF_EEENS_12float_e4m3_tENS5_IJlSC_lEEESI_SJ_NS4_8TiledMMAINS4_8MMA_AtomIJNS4_10MMA_TraitsINS4_19SM100_MMA_F8F6F4_SSEJSI_SI_fSF_SG_NS4_17integral_constantINS4_4UMMA5MajorELSQ_0EEESR_NSO_INSP_7ScaleInELSS_0EEEST_EEEEEENS4_6LayoutINS5_IJSC_SC_SC_EEENS5_IJNSA_ILi0EEESY_SY_EEEEENS5_IJNS4_10UnderscoreES11_S11_EEEEENS4_13SM90_TMA_LOADENS4_14ComposedLayoutINS4_7SwizzleILi2ELi4ELi3EEENS4_18smem_ptr_flag_bitsILi8EEENSW_INS5_IJNSA_ILi8EEESF_EEENS5_IJSF_SC_EEEEEEEvNS4_8identityENS4_23SM90_TMA_LOAD_MULTICASTES1E_vS1F_EENS_8epilogue10collective18CollectiveEpilogueINS1I_23Sm100TmaWarpSpecializedILi4ELi2ELi32ELb0ELb0EEEJSH_NS5_IJNSW_ISF_SC_EES1N_EEESI_SJ_SI_SJ_NS1I_6fusion15FusionCallbacksIS1M_NS1P_17LinearCombinationISI_fSI_fLNS_15FloatRoundStyleE2EEESH_S1O_JEEENS4_5SM1004TMEM4LOAD26SM100_TMEM_LOAD_16dp32b32xES14_S1E_NS4_39AutoVectorizingCopyWithAssumedAlignmentILi128EEENS4_14SM90_TMA_STOREES1E_S20_S20_EEEvvEEEEvNT_6ParamsE) ;  /* 0xffffff5404987950 */ /* 0x000fea0003c3ffff */
        .weak           $__internal_2_$__cuda_sm10x_tcgen05_guardrail_trap_unallocated_columns_being_dealloced
        .type           $__internal_2_$__cuda_sm10x_tcgen05_guardrail_trap_unallocated_columns_being_dealloced,@function
        .size           $__internal_2_$__cuda_sm10x_tcgen05_guardrail_trap_unallocated_columns_being_dealloced,(.L_x_196 - $__internal_2_$__cuda_sm10x_tcgen05_guardrail_trap_unallocated_columns_being_dealloced)
$__internal_2_$__cuda_sm10x_tcgen05_guardrail_trap_unallocated_columns_being_dealloced:
[----:B------:R-:W-:Y:S05]  /*a9a0*/  BPT.TRAP 0x1 ;  /* 0x000000040000795c */ /* 0x000fea0000300000 */
[----:B------:R-:W-:-:S04]  /*a9b0*/  HFMA2 R3, -RZ, RZ, 0, 0 ;  /* 0x00000000ff037431 */ /* 0x000fc800000001ff */
[----:B------:R-:W-:Y:S05]  /*a9c0*/  RET.REL.NODEC R2 `(_ZN7cutlass13device_kernelINS_4gemm6kernel13GemmUniversalIN4cute5tupleIJiiiiEEENS1_10collective13CollectiveMmaINS1_35MainloopSm100TmaUmmaWarpSpecializedILi10ELi2ELi4ENS5_IJNS4_1CILi4EEENSA_ILi1EEESC_EEEEENS5_IJNSA_ILi64EEENSA_ILi256EEESF_EEENS_12float_e4m3_tENS5_IJlSC_lEEESI_SJ_NS4_8TiledMMAINS4_8MMA_AtomIJNS4_10MMA_TraitsINS4_19SM100_MMA_F8F6F4_SSEJSI_SI_fSF_SG_NS4_17integral_constantINS4_4UMMA5MajorELSQ_0EEESR_NSO_INSP_7ScaleInELSS_0EEEST_EEEEEENS4_6LayoutINS5_IJSC_SC_SC_EEENS5_IJNSA_ILi0EEESY_SY_EEEEENS5_IJNS4_10UnderscoreES11_S11_EEEEENS4_13SM90_TMA_LOADENS4_14ComposedLayoutINS4_7SwizzleILi2ELi4ELi3EEENS4_18smem_ptr_flag_bitsILi8EEENSW_INS5_IJNSA_ILi8EEESF_EEENS5_IJSF_SC_EEEEEEEvNS4_8identityENS4_23SM90_TMA_LOAD_MULTICASTES1E_vS1F_EENS_8epilogue10collective18CollectiveEpilogueINS1I_23Sm100TmaWarpSpecializedILi4ELi2ELi32ELb0ELb0EEEJSH_NS5_IJNSW_ISF_SC_EES1N_EEESI_SJ_SI_SJ_NS1I_6fusion15FusionCallbacksIS1M_NS1P_17LinearCombinationISI_fSI_fLNS_15FloatRoundStyleE2EEESH_S1O_JEEENS4_5SM1004TMEM4LOAD26SM100_TMEM_LOAD_16dp32b32xES14_S1E_NS4_39AutoVectorizingCopyWithAssumedAlignmentILi128EEENS4_14SM90_TMA_STOREES1E_S20_S20_EEEvvEEEEvNT_6ParamsE) ;  /* 0xffffff54028c7950 */ /* 0x000fea0003c3ffff */
.L_x_195:
[----:B------:R-:W-:-:S00]  /*a9d0*/  BRA `(.L_x_195) ;  /* 0xfffffffc00fc7947 */ /* 0x000fc0000383ffff */
[----:B------:R-:W-:-:S00]  /*a9e0*/  NOP ;  /* 0x0000000000007918 */ /* 0x000fc00000000000 */
        /* <DEDUP_REMOVED lines=9> */
.L_x_196:


//--------------------- .nv.global.init           --------------------------
	.section	.nv.global.init,"aw",@progbits
.nv.global.init:
	.type		$str$27,@object
	.size		$str$27,($str$28 - $str$27)
$str$27:
        /*0000*/ 	.byte	0x28, 0x61, 0x64, 0x64, 0x72, 0x65, 0x73, 0x73, 0x20, 0x26, 0x20, 0x6d, 0x61, 0x73, 0x6b, 0x29
        /*0010*/ 	.byte	0x20, 0x3d, 0x3d, 0x20, 0x30, 0x00
	.type		$str$28,@object
	.size		$str$28,($str$26 - $str$28)
$str$28:
        /*0016*/ 	.byte	0x2f, 0x74, 0x6d, 0x70, 0x2f, 0x63, 0x75, 0x74, 0x6c, 0x61, 0x73, 0x73, 0x5f, 0x73, 0x77, 0x65
        /*0026*/ 	.byte	0x65, 0x70, 0x5f, 0x73, 0x72, 0x63, 0x2f, 0x69, 0x6e, 0x63, 0x6c, 0x75, 0x64, 0x65, 0x2f, 0x63
        /*0036*/ 	.byte	0x75, 0x74, 0x65, 0x2f, 0x70, 0x6f, 0x69, 0x6e, 0x74, 0x65, 0x72, 0x5f, 0x66, 0x6c, 0x61, 0x67
        /*0046*/ 	.byte	0x67, 0x65, 0x64, 0x2e, 0x68, 0x70, 0x70, 0x00
	.type		$str$26,@object
	.size		$str$26,($str$25 - $str$26)
$str$26:
        /*004e*/ 	.byte	0x2f, 0x74, 0x6d, 0x70, 0x2f, 0x63, 0x75, 0x74, 0x6c, 0x61, 0x73, 0x73, 0x5f, 0x73, 0x77, 0x65
        /*005e*/ 	.byte	0x65, 0x70, 0x5f, 0x73, 0x72, 0x63, 0x2f, 0x69, 0x6e, 0x63, 0x6c, 0x75, 0x64, 0x65, 0x2f, 0x63
        /*006e*/ 	.byte	0x75, 0x74, 0x65, 0x2f, 0x61, 0x74, 0x6f, 0x6d, 0x2f, 0x63, 0x6f, 0x70, 0x79, 0x5f, 0x74, 0x72
        /*007e*/ 	.byte	0x61, 0x69, 0x74, 0x73, 0x5f, 0x73, 0x6d, 0x31, 0x30, 0x30, 0x2e, 0x68, 0x70, 0x70, 0x00
	.type		$str$25,@object
	.size		$str$25,(__unnamed_1 - $str$25)
$str$25:
        /*008d*/ 	.byte	0x28, 0x28, 0x75, 0x69, 0x6e, 0x74, 0x33, 0x32, 0x5f, 0x74, 0x28, 0x74, 0x68, 0x72, 0x65, 0x61
        /*009d*/ 	.byte	0x64, 0x49, 0x64, 0x78, 0x2e, 0x78, 0x29, 0x20, 0x2f, 0x20, 0x33, 0x32, 0x29, 0x20, 0x25, 0x20
        /*00ad*/ 	.byte	0x34, 0x29, 0x20, 0x3d, 0x3d, 0x20, 0x28, 0x28, 0x28, 0x74, 0x6d, 0x65, 0x6d, 0x5f, 0x61, 0x64
        /*00bd*/ 	.byte	0x64, 0x72, 0x20, 0x3e, 0x3e, 0x20, 0x31, 0x36, 0x29, 0x20, 0x2f, 0x20, 0x33, 0x32, 0x29, 0x20
        /*00cd*/ 	.byte	0x25, 0x20, 0x34, 0x29, 0x00
	.type		__unnamed_1,@object
	.size		__unnamed_1,(__unnamed_2 - __unnamed_1)
__unnamed_1:
        /*00d2*/ 	.byte	0x61, 0x75, 0x74, 0x6f, 0x20, 0x63, 0x75, 0x74, 0x65, 0x3a, 0x3a, 0x61, 0x73, 0x5f, 0x70, 0x6f
        /* <DEDUP_REMOVED lines=24> */
        /*0262*/ 	.byte	0x3c, 0x34, 0x30, 0x39, 0x36, 0x3e, 0x3e, 0x3e, 0x3e, 0x5d, 0x00
	.type		__unnamed_2,@object
	.size		__unnamed_2,(__unnamed_3 - __unnamed_2)
__unnamed_2:
        /* <DEDUP_REMOVED lines=26> */
	.type		__unnamed_3,@object
	.size		__unnamed_3,(.L_3 - __unnamed_3)
__unnamed_3:
        /* <DEDUP_REMOVED lines=40> */
        /*0688*/ 	.byte	0x74, 0x65, 0x3a, 0x3a, 0x43, 0x3c, 0x30, 0x3e, 0x3e, 0x3e, 0x3e, 0x5d, 0x00
.L_3:


//--------------------- .nv.shared._ZN7cutlass13device_kernelINS_4gemm6kernel13GemmUniversalIN4cute5tupleIJiiiiEEENS1_10collective13CollectiveMmaINS1_35MainloopSm100TmaUmmaWarpSpecializedILi10ELi2ELi4ENS5_IJNS4_1CILi4EEENSA_ILi1EEESC_EEEEENS5_IJNSA_ILi64EEENSA_ILi256EEESF_EEENS_12float_e4m3_tENS5_IJlSC_lEEESI_SJ_NS4_8TiledMMAINS4_8MMA_AtomIJNS4_10MMA_TraitsINS4_19SM100_MMA_F8F6F4_SSEJSI_SI_fSF_SG_NS4_17integral_constantINS4_4UMMA5MajorELSQ_0EEESR_NSO_INSP_7ScaleInELSS_0EEEST_EEEEEENS4_6LayoutINS5_IJSC_SC_SC_EEENS5_IJNSA_ILi0EEESY_SY_EEEEENS5_IJNS4_10UnderscoreES11_S11_EEEEENS4_13SM90_TMA_LOADENS4_14ComposedLayoutINS4_7SwizzleILi2ELi4ELi3EEENS4_18smem_ptr_flag_bitsILi8EEENSW_INS5_IJNSA_ILi8EEESF_EEENS5_IJSF_SC_EEEEEEEvNS4_8identityENS4_23SM90_TMA_LOAD_MULTICASTES1E_vS1F_EENS_8epilogue10collective18CollectiveEpilogueINS1I_23Sm100TmaWarpSpecializedILi4ELi2ELi32ELb0ELb0EEEJSH_NS5_IJNSW_ISF_SC_EES1N_EEESI_SJ_SI_SJ_NS1I_6fusion15FusionCallbacksIS1M_NS1P_17LinearCombinationISI_fSI_fLNS_15FloatRoundStyleE2EEESH_S1O_JEEENS4_5SM1004TMEM4LOAD26SM100_TMEM_LOAD_16dp32b32xES14_S1E_NS4_39AutoVectorizingCopyWithAssumedAlignmentILi128EEENS4_14SM90_TMA_STOREES1E_S20_S20_EEEvvEEEEvNT_6ParamsE --------------------------
	.section	.nv.shared._ZN7cutlass13device_kernelINS_4gemm6kernel13GemmUniversalIN4cute5tupleIJiiiiEEENS1_10collective13CollectiveMmaINS1_35MainloopSm100TmaUmmaWarpSpecializedILi10ELi2ELi4ENS5_IJNS4_1CILi4EEENSA_ILi1EEESC_EEEEENS5_IJNSA_ILi64EEENSA_ILi256EEESF_EEENS_12float_e4m3_tENS5_IJlSC_lEEESI_SJ_NS4_8TiledMMAINS4_8MMA_AtomIJNS4_10MMA_TraitsINS4_19SM100_MMA_F8F6F4_SSEJSI_SI_fSF_SG_NS4_17integral_constantINS4_4UMMA5MajorELSQ_0EEESR_NSO_INSP_7ScaleInELSS_0EEEST_EEEEEENS4_6LayoutINS5_IJSC_SC_SC_EEENS5_IJNSA_ILi0EEESY_SY_EEEEENS5_IJNS4_10UnderscoreES11_S11_EEEEENS4_13SM90_TMA_LOADENS4_14ComposedLayoutINS4_7SwizzleILi2ELi4ELi3EEENS4_18smem_ptr_flag_bitsILi8EEENSW_INS5_IJNSA_ILi8EEESF_EEENS5_IJSF_SC_EEEEEEEvNS4_8identityENS4_23SM90_TMA_LOAD_MULTICASTES1E_vS1F_EENS_8epilogue10collective18CollectiveEpilogueINS1I_23Sm100TmaWarpSpecializedILi4ELi2ELi32ELb0ELb0EEEJSH_NS5_IJNSW_ISF_SC_EES1N_EEESI_SJ_SI_SJ_NS1I_6fusion15FusionCallbacksIS1M_NS1P_17LinearCombinationISI_fSI_fLNS_15FloatRoundStyleE2EEESH_S1O_JEEENS4_5SM1004TMEM4LOAD26SM100_TMEM_LOAD_16dp32b32xES14_S1E_NS4_39AutoVectorizingCopyWithAssumedAlignmentILi128EEENS4_14SM90_TMA_STOREES1E_S20_S20_EEEvvEEEEvNT_6ParamsE,"aw",@nobits
	.sectionflags	@""
	.align	16
	.zero		1024


//--------------------- .nv.shared.reserved.0     --------------------------
	.section	.nv.shared.reserved.0,"aw",@nobits
	.weak		__nv_reservedSMEM_offset_0_alias
	.size		__nv_reservedSMEM_offset_0_alias, 0, 64
	.other		__nv_reservedSMEM_offset_0_alias,@"STO_CUDA_RESERVED_SHARED STV_DEFAULT"
__nv_reservedSMEM_offset_0_alias:
	.zero		0
.nv.shared.reserved.0:
	.zero		64
	.weak		__nv_reservedSMEM_tcgen05_partition
	.type		__nv_reservedSMEM_tcgen05_partition,@object
	.size		__nv_reservedSMEM_tcgen05_partition,(.L_0 - __nv_reservedSMEM_tcgen05_partition)
__nv_reservedSMEM_tcgen05_partition:
	.zero		32
.L_0:


//--------------------- .nv.global                --------------------------
	.section	.nv.global,"aw",@nobits
.nv.global:
	.type		_ZN40_INTERNAL_41f42c4d_4_k_cu_500dc5ff_313004cute1_E,@object
	.size		_ZN40_INTERNAL_41f42c4d_4_k_cu_500dc5ff_313004cute1_E,(_ZN40_INTERNAL_41f42c4d_4_k_cu_500dc5ff_313004cuda3std3__45__cpo6cbeginE - _ZN40_INTERNAL_41f42c4d_4_k_cu_500dc5ff_313004cute1_E)
_ZN40_INTERNAL_41f42c4d_4_k_cu_500dc5ff_313004cute1_E:
	.zero		1
	.type		_ZN40_INTERNAL_41f42c4d_4_k_cu_500dc5ff_313004cuda3std3__45__cpo6cbeginE,@object
	.size		_ZN40_INTERNAL_41f42c4d_4_k_cu_500dc5ff_313004cuda3std3__45__cpo6cbeginE,(_ZN40_INTERNAL_41f42c4d_4_k_cu_500dc5ff_313004cuda3std3__48in_placeE - _ZN40_INTERNAL_41f42c4d_4_k_cu_500dc5ff_313004cuda3std3__45__cpo6cbeginE)
_ZN40_INTERNAL_41f42c4d_4_k_cu_500dc5ff_313004cuda3std3__45__cpo6cbeginE:
	.zero		1
	.type		_ZN40_INTERNAL_41f42c4d_4_k_cu_500dc5ff_313004cuda3std3__48in_placeE,@object
	.size		_ZN40_INTERNAL_41f42c4d_4_k_cu_500dc5ff_313004cuda3std3__48in_placeE,(_ZN40_INTERNAL_41f42c4d_4_k_cu_500dc5ff_313004cuda3std6ranges3__45__cpo9iter_moveE - _ZN40_INTERNAL_41f42c4d_4_k_cu_500dc5ff_313004cuda3std3__48in_placeE)
_ZN40_INTERNAL_41f42c4d_4_k_cu_500dc5ff_313004cuda3std3__48in_placeE:
	.zero		1
	.type		_ZN40_INTERNAL_41f42c4d_4_k_cu_500dc5ff_313004cuda3std6ranges3__45__cpo9iter_moveE,@object
	.size		_ZN40_INTERNAL_41f42c4d_4_k_cu_500dc5ff_313004cuda3std6ranges3__45__cpo9iter_moveE,(_ZN40_INTERNAL_41f42c4d_4_k_cu_500dc5ff_313004cuda3std3__45__cpo5beginE - _ZN40_INTERNAL_41f42c4d_4_k_cu_500dc5ff_313004cuda3std6ranges3__45__cpo9iter_moveE)
_ZN40_INTERNAL_41f42c4d_4_k_cu_500dc5ff_313004cuda3std6ranges3__45__cpo9iter_moveE:
	.zero		1
	.type		_ZN40_INTERNAL_41f42c4d_4_k_cu_500dc5ff_313004cuda3std3__45__cpo5beginE,@object
	.size		_ZN40_INTERNAL_41f42c4d_4_k_cu_500dc5ff_313004cuda3std3__45__cpo5beginE,(_ZN40_INTERNAL_41f42c4d_4_k_cu_500dc5ff_313004cuda3std3__442_GLOBAL__N__41f42c4d_4_k_cu_500dc5ff_313006ignoreE - _ZN40_INTERNAL_41f42c4d_4_k_cu_500dc5ff_313004cuda3std3__45__cpo5beginE)
_ZN40_INTERNAL_41f42c4d_4_k_cu_500dc5ff_313004cuda3std3__45__cpo5beginE:
	.zero		1
	.type		_ZN40_INTERNAL_41f42c4d_4_k_cu_500dc5ff_313004cuda3std3__442_GLOBAL__N__41f42c4d_4_k_cu_500dc5ff_313006ignoreE,@object
	.size		_ZN40_INTERNAL_41f42c4d_4_k_cu_500dc5ff_313004cuda3std3__442_GLOBAL__N__41f42c4d_4_k_cu_500dc5ff_313006ignoreE,(_ZN40_INTERNAL_41f42c4d_4_k_cu_500dc5ff_313004cute7productE - _ZN40_INTERNAL_41f42c4d_4_k_cu_500dc5ff_313004cuda3std3__442_GLOBAL__N__41f42c4d_4_k_cu_500dc5ff_313006ignoreE)
_ZN40_INTERNAL_41f42c4d_4_k_cu_500dc5ff_313004cuda3std3__442_GLOBAL__N__41f42c4d_4_k_cu_500dc5ff_313006ignoreE:
	.zero		1
	.type		_ZN40_INTERNAL_41f42c4d_4_k_cu_500dc5ff_313004cute7productE,@object
	.size		_ZN40_INTERNAL_41f42c4d_4_k_cu_500dc5ff_313004cute7productE,(_ZN40_INTERNAL_41f42c4d_4_k_cu_500dc5ff_313004cuda3std3__45__cpo3endE - _ZN40_INTERNAL_41f42c4d_4_k_cu_500dc5ff_313004cute7productE)
_ZN40_INTERNAL_41f42c4d_4_k_cu_500dc5ff_313004cute7productE:
	.zero		1
	.type		_ZN40_INTERNAL_41f42c4d_4_k_cu_500dc5ff_313004cuda3std3__45__cpo3endE,@object
	.size		_ZN40_INTERNAL_41f42c4d_4_k_cu_500dc5ff_313004cuda3std3__45__cpo3endE,(_ZN40_INTERNAL_41f42c4d_4_k_cu_500dc5ff_313004cuda3std3__419piecewise_constructE - _ZN40_INTERNAL_41f42c4d_4_k_cu_500dc5ff_313004cuda3std3__45__cpo3endE)
_ZN40_INTERNAL_41f42c4d_4_k_cu_500dc5ff_313004cuda3std3__45__cpo3endE:
	.zero		1
	.type		_ZN40_INTERNAL_41f42c4d_4_k_cu_500dc5ff_313004cuda3std3__419piecewise_constructE,@object
	.size		_ZN40_INTERNAL_41f42c4d_4_k_cu_500dc5ff_313004cuda3std3__419piecewise_constructE,(_ZN40_INTERNAL_41f42c4d_4_k_cu_500dc5ff_313004cuda3std3__45__cpo4cendE - _ZN40_INTERNAL_41f42c4d_4_k_cu_500dc5ff_313004cuda3std3__419piecewise_constructE)
_ZN40_INTERNAL_41f42c4d_4_k_cu_500dc5ff_313004cuda3std3__419piecewise_constructE:
	.zero		1
	.type		_ZN40_INTERNAL_41f42c4d_4_k_cu_500dc5ff_313004cuda3std3__45__cpo4cendE,@object
	.size		_ZN40_INTERNAL_41f42c4d_4_k_cu_500dc5ff_313004cuda3std3__45__cpo4cendE,(_ZN40_INTERNAL_41f42c4d_4_k_cu_500dc5ff_313004cuda3std6ranges3__45__cpo4swapE - _ZN40_INTERNAL_41f42c4d_4_k_cu_500dc5ff_313004cuda3std3__45__cpo4cendE)
_ZN40_INTERNAL_41f42c4d_4_k_cu_500dc5ff_313004cuda3std3__45__cpo4cendE:
	.zero		1
	.type		_ZN40_INTERNAL_41f42c4d_4_k_cu_500dc5ff_313004cuda3std6ranges3__45__cpo4swapE,@object
	.size		_ZN40_INTERNAL_41f42c4d_4_k_cu_500dc5ff_313004cuda3std6ranges3__45__cpo4swapE,(.L_11 - _ZN40_INTERNAL_41f42c4d_4_k_cu_500dc5ff_313004cuda3std6ranges3__45__cpo4swapE)
_ZN40_INTERNAL_41f42c4d_4_k_cu_500dc5ff_313004cuda3std6ranges3__45__cpo4swapE:
	.zero		1
.L_11:


//--------------------- .nv.constant0._ZN7cutlass13device_kernelINS_4gemm6kernel13GemmUniversalIN4cute5tupleIJiiiiEEENS1_10collective13CollectiveMmaINS1_35MainloopSm100TmaUmmaWarpSpecializedILi10ELi2ELi4ENS5_IJNS4_1CILi4EEENSA_ILi1EEESC_EEEEENS5_IJNSA_ILi64EEENSA_ILi256EEESF_EEENS_12float_e4m3_tENS5_IJlSC_lEEESI_SJ_NS4_8TiledMMAINS4_8MMA_AtomIJNS4_10MMA_TraitsINS4_19SM100_MMA_F8F6F4_SSEJSI_SI_fSF_SG_NS4_17integral_constantINS4_4UMMA5MajorELSQ_0EEESR_NSO_INSP_7ScaleInELSS_0EEEST_EEEEEENS4_6LayoutINS5_IJSC_SC_SC_EEENS5_IJNSA_ILi0EEESY_SY_EEEEENS5_IJNS4_10UnderscoreES11_S11_EEEEENS4_13SM90_TMA_LOADENS4_14ComposedLayoutINS4_7SwizzleILi2ELi4ELi3EEENS4_18smem_ptr_flag_bitsILi8EEENSW_INS5_IJNSA_ILi8EEESF_EEENS5_IJSF_SC_EEEEEEEvNS4_8identityENS4_23SM90_TMA_LOAD_MULTICASTES1E_vS1F_EENS_8epilogue10collective18CollectiveEpilogueINS1I_23Sm100TmaWarpSpecializedILi4ELi2ELi32ELb0ELb0EEEJSH_NS5_IJNSW_ISF_SC_EES1N_EEESI_SJ_SI_SJ_NS1I_6fusion15FusionCallbacksIS1M_NS1P_17LinearCombinationISI_fSI_fLNS_15FloatRoundStyleE2EEESH_S1O_JEEENS4_5SM1004TMEM4LOAD26SM100_TMEM_LOAD_16dp32b32xES14_S1E_NS4_39AutoVectorizingCopyWithAssumedAlignmentILi128EEENS4_14SM90_TMA_STOREES1E_S20_S20_EEEvvEEEEvNT_6ParamsE --------------------------
	.section	.nv.constant0._ZN7cutlass13device_kernelINS_4gemm6kernel13GemmUniversalIN4cute5tupleIJiiiiEEENS1_10collective13CollectiveMmaINS1_35MainloopSm100TmaUmmaWarpSpecializedILi10ELi2ELi4ENS5_IJNS4_1CILi4EEENSA_ILi1EEESC_EEEEENS5_IJNSA_ILi64EEENSA_ILi256EEESF_EEENS_12float_e4m3_tENS5_IJlSC_lEEESI_SJ_NS4_8TiledMMAINS4_8MMA_AtomIJNS4_10MMA_TraitsINS4_19SM100_MMA_F8F6F4_SSEJSI_SI_fSF_SG_NS4_17integral_constantINS4_4UMMA5MajorELSQ_0EEESR_NSO_INSP_7ScaleInELSS_0EEEST_EEEEEENS4_6LayoutINS5_IJSC_SC_SC_EEENS5_IJNSA_ILi0EEESY_SY_EEEEENS5_IJNS4_10UnderscoreES11_S11_EEEEENS4_13SM90_TMA_LOADENS4_14ComposedLayoutINS4_7SwizzleILi2ELi4ELi3EEENS4_18smem_ptr_flag_bitsILi8EEENSW_INS5_IJNSA_ILi8EEESF_EEENS5_IJSF_SC_EEEEEEEvNS4_8identityENS4_23SM90_TMA_LOAD_MULTICASTES1E_vS1F_EENS_8epilogue10collective18CollectiveEpilogueINS1I_23Sm100TmaWarpSpecializedILi4ELi2ELi32ELb0ELb0EEEJSH_NS5_IJNSW_ISF_SC_EES1N_EEESI_SJ_SI_SJ_NS1I_6fusion15FusionCallbacksIS1M_NS1P_17LinearCombinationISI_fSI_fLNS_15FloatRoundStyleE2EEESH_S1O_JEEENS4_5SM1004TMEM4LOAD26SM100_TMEM_LOAD_16dp32b32xES14_S1E_NS4_39AutoVectorizingCopyWithAssumedAlignmentILi128EEENS4_14SM90_TMA_STOREES1E_S20_S20_EEEvvEEEEvNT_6ParamsE,"a",@progbits
	.sectionflags	@""
	.align	4
.nv.constant0._ZN7cutlass13device_kernelINS_4gemm6kernel13GemmUniversalIN4cute5tupleIJiiiiEEENS1_10collective13CollectiveMmaINS1_35MainloopSm100TmaUmmaWarpSpecializedILi10ELi2ELi4ENS5_IJNS4_1CILi4EEENSA_ILi1EEESC_EEEEENS5_IJNSA_ILi64EEENSA_ILi256EEESF_EEENS_12float_e4m3_tENS5_IJlSC_lEEESI_SJ_NS4_8TiledMMAINS4_8MMA_AtomIJNS4_10MMA_TraitsINS4_19SM100_MMA_F8F6F4_SSEJSI_SI_fSF_SG_NS4_17integral_constantINS4_4UMMA5MajorELSQ_0EEESR_NSO_INSP_7ScaleInELSS_0EEEST_EEEEEENS4_6LayoutINS5_IJSC_SC_SC_EEENS5_IJNSA_ILi0EEESY_SY_EEEEENS5_IJNS4_10UnderscoreES11_S11_EEEEENS4_13SM90_TMA_LOADENS4_14ComposedLayoutINS4_7SwizzleILi2ELi4ELi3EEENS4_18smem_ptr_flag_bitsILi8EEENSW_INS5_IJNSA_ILi8EEESF_EEENS5_IJSF_SC_EEEEEEEvNS4_8identityENS4_23SM90_TMA_LOAD_MULTICASTES1E_vS1F_EENS_8epilogue10collective18CollectiveEpilogueINS1I_23Sm100TmaWarpSpecializedILi4ELi2ELi32ELb0ELb0EEEJSH_NS5_IJNSW_ISF_SC_EES1N_EEESI_SJ_SI_SJ_NS1I_6fusion15FusionCallbacksIS1M_NS1P_17LinearCombinationISI_fSI_fLNS_15FloatRoundStyleE2EEESH_S1O_JEEENS4_5SM1004TMEM4LOAD26SM100_TMEM_LOAD_16dp32b32xES14_S1E_NS4_39AutoVectorizingCopyWithAssumedAlignmentILi128EEENS4_14SM90_TMA_STOREES1E_S20_S20_EEEvvEEEEvNT_6ParamsE:
	.zero		2944


//--------------------- SYMBOLS --------------------------

	.type		.nv.reservedSmem.offset0,@object
	.size		.nv.reservedSmem.offset0,0x4
	.type		.nv.reservedSmem.cap,@object
	.size		.nv.reservedSmem.cap,0x4
	.type		__assertfail,@function
